//
// Generated by NVIDIA NVVM Compiler
//
// Compiler Build ID: CL-36424714
// Cuda compilation tools, release 13.0, V13.0.88
// Based on NVVM 20.0.0
//

.version 9.0
.target sm_100
.address_size 64

	// .globl	_Z8distancePfS_S_S_S_S_S_S_S_iiiiiiPiffifS_i
// _ZZ8distancePfS_S_S_S_S_S_S_S_iiiiiiPiffifS_iE11shared_hist has been demoted

.visible .entry _Z8distancePfS_S_S_S_S_S_S_S_iiiiiiPiffifS_i(
	.param .u64 .ptr .align 1 _Z8distancePfS_S_S_S_S_S_S_S_iiiiiiPiffifS_i_param_0,
	.param .u64 .ptr .align 1 _Z8distancePfS_S_S_S_S_S_S_S_iiiiiiPiffifS_i_param_1,
	.param .u64 .ptr .align 1 _Z8distancePfS_S_S_S_S_S_S_S_iiiiiiPiffifS_i_param_2,
	.param .u64 .ptr .align 1 _Z8distancePfS_S_S_S_S_S_S_S_iiiiiiPiffifS_i_param_3,
	.param .u64 .ptr .align 1 _Z8distancePfS_S_S_S_S_S_S_S_iiiiiiPiffifS_i_param_4,
	.param .u64 .ptr .align 1 _Z8distancePfS_S_S_S_S_S_S_S_iiiiiiPiffifS_i_param_5,
	.param .u64 .ptr .align 1 _Z8distancePfS_S_S_S_S_S_S_S_iiiiiiPiffifS_i_param_6,
	.param .u64 .ptr .align 1 _Z8distancePfS_S_S_S_S_S_S_S_iiiiiiPiffifS_i_param_7,
	.param .u64 .ptr .align 1 _Z8distancePfS_S_S_S_S_S_S_S_iiiiiiPiffifS_i_param_8,
	.param .u32 _Z8distancePfS_S_S_S_S_S_S_S_iiiiiiPiffifS_i_param_9,
	.param .u32 _Z8distancePfS_S_S_S_S_S_S_S_iiiiiiPiffifS_i_param_10,
	.param .u32 _Z8distancePfS_S_S_S_S_S_S_S_iiiiiiPiffifS_i_param_11,
	.param .u32 _Z8distancePfS_S_S_S_S_S_S_S_iiiiiiPiffifS_i_param_12,
	.param .u32 _Z8distancePfS_S_S_S_S_S_S_S_iiiiiiPiffifS_i_param_13,
	.param .u32 _Z8distancePfS_S_S_S_S_S_S_S_iiiiiiPiffifS_i_param_14,
	.param .u64 .ptr .align 1 _Z8distancePfS_S_S_S_S_S_S_S_iiiiiiPiffifS_i_param_15,
	.param .f32 _Z8distancePfS_S_S_S_S_S_S_S_iiiiiiPiffifS_i_param_16,
	.param .f32 _Z8distancePfS_S_S_S_S_S_S_S_iiiiiiPiffifS_i_param_17,
	.param .u32 _Z8distancePfS_S_S_S_S_S_S_S_iiiiiiPiffifS_i_param_18,
	.param .f32 _Z8distancePfS_S_S_S_S_S_S_S_iiiiiiPiffifS_i_param_19,
	.param .u64 .ptr .align 1 _Z8distancePfS_S_S_S_S_S_S_S_iiiiiiPiffifS_i_param_20,
	.param .u32 _Z8distancePfS_S_S_S_S_S_S_S_iiiiiiPiffifS_i_param_21
)
{
	.reg .pred 	%p<83>;
	.reg .b32 	%r<112>;
	.reg .b32 	%f<136>;
	.reg .b64 	%rd<84>;
	.reg .b64 	%fd<10>;
	// demoted variable
	.shared .align 4 .b8 _ZZ8distancePfS_S_S_S_S_S_S_S_iiiiiiPiffifS_iE11shared_hist[100];
	ld.param.u64 	%rd7, [_Z8distancePfS_S_S_S_S_S_S_S_iiiiiiPiffifS_i_param_0];
	ld.param.u64 	%rd8, [_Z8distancePfS_S_S_S_S_S_S_S_iiiiiiPiffifS_i_param_1];
	ld.param.u64 	%rd9, [_Z8distancePfS_S_S_S_S_S_S_S_iiiiiiPiffifS_i_param_2];
	ld.param.u64 	%rd10, [_Z8distancePfS_S_S_S_S_S_S_S_iiiiiiPiffifS_i_param_3];
	ld.param.u64 	%rd11, [_Z8distancePfS_S_S_S_S_S_S_S_iiiiiiPiffifS_i_param_4];
	ld.param.u64 	%rd12, [_Z8distancePfS_S_S_S_S_S_S_S_iiiiiiPiffifS_i_param_5];
	ld.param.u64 	%rd13, [_Z8distancePfS_S_S_S_S_S_S_S_iiiiiiPiffifS_i_param_6];
	ld.param.u64 	%rd14, [_Z8distancePfS_S_S_S_S_S_S_S_iiiiiiPiffifS_i_param_7];
	ld.param.u64 	%rd15, [_Z8distancePfS_S_S_S_S_S_S_S_iiiiiiPiffifS_i_param_8];
	ld.param.u32 	%r27, [_Z8distancePfS_S_S_S_S_S_S_S_iiiiiiPiffifS_i_param_9];
	ld.param.u32 	%r21, [_Z8distancePfS_S_S_S_S_S_S_S_iiiiiiPiffifS_i_param_10];
	ld.param.u32 	%r22, [_Z8distancePfS_S_S_S_S_S_S_S_iiiiiiPiffifS_i_param_11];
	ld.param.u32 	%r23, [_Z8distancePfS_S_S_S_S_S_S_S_iiiiiiPiffifS_i_param_12];
	ld.param.u32 	%r24, [_Z8distancePfS_S_S_S_S_S_S_S_iiiiiiPiffifS_i_param_13];
	ld.param.u32 	%r25, [_Z8distancePfS_S_S_S_S_S_S_S_iiiiiiPiffifS_i_param_14];
	ld.param.u32 	%r26, [_Z8distancePfS_S_S_S_S_S_S_S_iiiiiiPiffifS_i_param_21];
	mov.u32 	%r1, %ctaid.x;
	mov.u32 	%r28, %ntid.x;
	mov.u32 	%r2, %tid.x;
	mad.lo.s32 	%r29, %r1, %r28, %r2;
	add.s32 	%r106, %r29, %r27;
	setp.ne.s32 	%p14, %r2, 0;
	@%p14 bra 	$L__BB0_2;
	mov.b32 	%r30, 0;
	st.shared.u32 	[_ZZ8distancePfS_S_S_S_S_S_S_S_iiiiiiPiffifS_iE11shared_hist], %r30;
	st.shared.u32 	[_ZZ8distancePfS_S_S_S_S_S_S_S_iiiiiiPiffifS_iE11shared_hist+4], %r30;
	st.shared.u32 	[_ZZ8distancePfS_S_S_S_S_S_S_S_iiiiiiPiffifS_iE11shared_hist+8], %r30;
	st.shared.u32 	[_ZZ8distancePfS_S_S_S_S_S_S_S_iiiiiiPiffifS_iE11shared_hist+12], %r30;
	st.shared.u32 	[_ZZ8distancePfS_S_S_S_S_S_S_S_iiiiiiPiffifS_iE11shared_hist+16], %r30;
	st.shared.u32 	[_ZZ8distancePfS_S_S_S_S_S_S_S_iiiiiiPiffifS_iE11shared_hist+20], %r30;
	st.shared.u32 	[_ZZ8distancePfS_S_S_S_S_S_S_S_iiiiiiPiffifS_iE11shared_hist+24], %r30;
	st.shared.u32 	[_ZZ8distancePfS_S_S_S_S_S_S_S_iiiiiiPiffifS_iE11shared_hist+28], %r30;
	st.shared.u32 	[_ZZ8distancePfS_S_S_S_S_S_S_S_iiiiiiPiffifS_iE11shared_hist+32], %r30;
	st.shared.u32 	[_ZZ8distancePfS_S_S_S_S_S_S_S_iiiiiiPiffifS_iE11shared_hist+36], %r30;
	st.shared.u32 	[_ZZ8distancePfS_S_S_S_S_S_S_S_iiiiiiPiffifS_iE11shared_hist+40], %r30;
	st.shared.u32 	[_ZZ8distancePfS_S_S_S_S_S_S_S_iiiiiiPiffifS_iE11shared_hist+44], %r30;
	st.shared.u32 	[_ZZ8distancePfS_S_S_S_S_S_S_S_iiiiiiPiffifS_iE11shared_hist+48], %r30;
	st.shared.u32 	[_ZZ8distancePfS_S_S_S_S_S_S_S_iiiiiiPiffifS_iE11shared_hist+52], %r30;
	st.shared.u32 	[_ZZ8distancePfS_S_S_S_S_S_S_S_iiiiiiPiffifS_iE11shared_hist+56], %r30;
	st.shared.u32 	[_ZZ8distancePfS_S_S_S_S_S_S_S_iiiiiiPiffifS_iE11shared_hist+60], %r30;
	st.shared.u32 	[_ZZ8distancePfS_S_S_S_S_S_S_S_iiiiiiPiffifS_iE11shared_hist+64], %r30;
	st.shared.u32 	[_ZZ8distancePfS_S_S_S_S_S_S_S_iiiiiiPiffifS_iE11shared_hist+68], %r30;
	st.shared.u32 	[_ZZ8distancePfS_S_S_S_S_S_S_S_iiiiiiPiffifS_iE11shared_hist+72], %r30;
	st.shared.u32 	[_ZZ8distancePfS_S_S_S_S_S_S_S_iiiiiiPiffifS_iE11shared_hist+76], %r30;
	st.shared.u32 	[_ZZ8distancePfS_S_S_S_S_S_S_S_iiiiiiPiffifS_iE11shared_hist+80], %r30;
	st.shared.u32 	[_ZZ8distancePfS_S_S_S_S_S_S_S_iiiiiiPiffifS_iE11shared_hist+84], %r30;
	st.shared.u32 	[_ZZ8distancePfS_S_S_S_S_S_S_S_iiiiiiPiffifS_iE11shared_hist+88], %r30;
	st.shared.u32 	[_ZZ8distancePfS_S_S_S_S_S_S_S_iiiiiiPiffifS_iE11shared_hist+92], %r30;
	st.shared.u32 	[_ZZ8distancePfS_S_S_S_S_S_S_S_iiiiiiPiffifS_iE11shared_hist+96], %r30;
$L__BB0_2:
	bar.sync 	0;
	add.s32 	%r31, %r21, 4096;
	add.s32 	%r32, %r22, 4096;
	min.s32 	%r4, %r31, %r24;
	min.s32 	%r5, %r32, %r25;
	setp.ge.s32 	%p15, %r106, %r23;
	@%p15 bra 	$L__BB0_41;
	cvta.to.global.u64 	%rd17, %rd7;
	mul.wide.s32 	%rd18, %r106, 4;
	add.s64 	%rd19, %rd17, %rd18;
	ld.global.f32 	%f1, [%rd19];
	cvta.to.global.u64 	%rd20, %rd8;
	add.s64 	%rd21, %rd20, %rd18;
	ld.global.f32 	%f2, [%rd21];
	cvta.to.global.u64 	%rd22, %rd9;
	add.s64 	%rd23, %rd22, %rd18;
	ld.global.f32 	%f3, [%rd23];
	setp.eq.s32 	%p16, %r26, 0;
	@%p16 bra 	$L__BB0_6;
	setp.eq.s32 	%p17, %r26, 3;
	@%p17 bra 	$L__BB0_6;
	mov.b32 	%r106, 0;
$L__BB0_6:
	setp.ge.s32 	%p18, %r106, %r4;
	@%p18 bra 	$L__BB0_41;
	cvta.to.global.u64 	%rd1, %rd10;
	cvta.to.global.u64 	%rd2, %rd11;
	cvta.to.global.u64 	%rd3, %rd12;
	cvta.to.global.u64 	%rd4, %rd13;
	cvta.to.global.u64 	%rd5, %rd14;
	cvta.to.global.u64 	%rd6, %rd15;
$L__BB0_8:
	mul.wide.s32 	%rd24, %r106, 4;
	add.s64 	%rd25, %rd1, %rd24;
	ld.global.f32 	%f4, [%rd25];
	add.s64 	%rd26, %rd2, %rd24;
	ld.global.f32 	%f5, [%rd26];
	add.s64 	%rd27, %rd3, %rd24;
	ld.global.f32 	%f6, [%rd27];
	sub.f32 	%f27, %f1, %f4;
	sub.f32 	%f28, %f2, %f5;
	sub.f32 	%f29, %f3, %f6;
	mul.f32 	%f30, %f28, %f28;
	fma.rn.f32 	%f31, %f27, %f27, %f30;
	fma.rn.f32 	%f32, %f29, %f29, %f31;
	sqrt.rn.f32 	%f7, %f32;
	setp.lt.u32 	%p19, %r26, 2;
	selp.b32 	%r108, %r106, 0, %p19;
	setp.ge.s32 	%p20, %r108, %r5;
	@%p20 bra 	$L__BB0_40;
	sub.s32 	%r107, %r108, %r5;
$L__BB0_10:
	mul.wide.s32 	%rd28, %r108, 4;
	add.s64 	%rd29, %rd4, %rd28;
	ld.global.f32 	%f33, [%rd29];
	add.s64 	%rd30, %rd5, %rd28;
	ld.global.f32 	%f34, [%rd30];
	add.s64 	%rd31, %rd6, %rd28;
	ld.global.f32 	%f35, [%rd31];
	sub.f32 	%f36, %f1, %f33;
	sub.f32 	%f37, %f2, %f34;
	sub.f32 	%f38, %f3, %f35;
	mul.f32 	%f39, %f37, %f37;
	fma.rn.f32 	%f40, %f36, %f36, %f39;
	fma.rn.f32 	%f41, %f38, %f38, %f40;
	sqrt.rn.f32 	%f8, %f41;
	sub.f32 	%f42, %f4, %f33;
	sub.f32 	%f43, %f5, %f34;
	sub.f32 	%f44, %f6, %f35;
	mul.f32 	%f45, %f43, %f43;
	fma.rn.f32 	%f46, %f42, %f42, %f45;
	fma.rn.f32 	%f47, %f44, %f44, %f46;
	sqrt.rn.f32 	%f9, %f47;
	setp.leu.f32 	%p21, %f7, %f8;
	@%p21 bra 	$L__BB0_14;
	setp.leu.f32 	%p24, %f7, %f9;
	@%p24 bra 	$L__BB0_13;
	setp.gt.f32 	%p26, %f8, %f9;
	selp.f32 	%f133, %f9, %f8, %p26;
	selp.f32 	%f134, %f8, %f9, %p26;
	mov.f32 	%f135, %f7;
	bra.uni 	$L__BB0_15;
$L__BB0_13:
	setp.gt.f32 	%p25, %f8, %f9;
	selp.f32 	%f133, %f9, %f8, %p25;
	selp.f32 	%f135, %f8, %f9, %p25;
	mov.f32 	%f134, %f7;
	bra.uni 	$L__BB0_15;
$L__BB0_14:
	setp.gt.f32 	%p22, %f8, %f9;
	setp.gt.f32 	%p23, %f7, %f9;
	selp.f32 	%f48, %f7, %f9, %p23;
	selp.f32 	%f49, %f9, %f7, %p23;
	selp.f32 	%f133, %f49, %f7, %p22;
	selp.f32 	%f134, %f48, %f8, %p22;
	selp.f32 	%f135, %f8, %f9, %p22;
$L__BB0_15:
	mul.f32 	%f50, %f133, %f133;
	mul.f32 	%f51, %f135, %f135;
	div.rn.f32 	%f20, %f135, %f133;
	div.rn.f32 	%f21, %f135, %f134;
	fma.rn.f32 	%f52, %f134, %f134, %f51;
	sub.f32 	%f53, %f52, %f50;
	add.f32 	%f54, %f134, %f134;
	mul.f32 	%f55, %f54, %f135;
	div.rn.f32 	%f22, %f53, %f55;
	div.rn.f32 	%f23, %f134, %f133;
	fma.rn.f32 	%f56, %f134, %f134, %f50;
	sub.f32 	%f57, %f56, %f51;
	add.f32 	%f58, %f133, %f133;
	mul.f32 	%f59, %f58, %f134;
	div.rn.f32 	%f60, %f57, %f59;
	abs.f32 	%f61, %f60;
	fma.rn.f32 	%f62, %f61, 0fBF000000, 0f3F000000;
	setp.eq.f32 	%p27, %f61, 0f3F800000;
	setp.gt.f32 	%p28, %f61, 0f3F0F5C29;
	setp.gt.f32 	%p29, %f60, 0f3F0F5C29;
	rsqrt.approx.ftz.f32 	%f63, %f62;
	mul.f32 	%f64, %f62, %f63;
	mul.f32 	%f65, %f63, 0fBF000000;
	fma.rn.f32 	%f66, %f64, %f65, 0f3F000000;
	fma.rn.f32 	%f67, %f64, %f66, %f64;
	selp.f32 	%f68, 0f00000000, %f67, %p27;
	selp.f32 	%f69, %f68, %f61, %p28;
	copysign.f32 	%f70, %f60, %f69;
	mul.f32 	%f71, %f70, %f70;
	fma.rn.f32 	%f72, %f71, 0f3D10ECEF, 0f3C8B1ABB;
	fma.rn.f32 	%f73, %f72, %f71, 0f3CFC028C;
	fma.rn.f32 	%f74, %f73, %f71, 0f3D372139;
	fma.rn.f32 	%f75, %f74, %f71, 0f3D9993DB;
	fma.rn.f32 	%f76, %f75, %f71, 0f3E2AAAC6;
	mul.f32 	%f77, %f71, %f76;
	fma.rn.f32 	%f78, %f77, %f70, %f70;
	neg.f32 	%f79, %f78;
	selp.f32 	%f80, %f78, %f79, %p28;
	fma.rn.f32 	%f81, 0f3F6EE581, 0f3FD774EB, %f80;
	selp.f32 	%f82, %f78, %f81, %p29;
	add.f32 	%f83, %f82, %f82;
	selp.f32 	%f84, %f83, %f82, %p28;
	cvt.f64.f32 	%fd1, %f84;
	div.rn.f64 	%fd2, %fd1, 0d400921F9F01B866E;
	cvt.rn.f32.f64 	%f24, %fd2;
	setp.lt.f32 	%p30, %f24, 0f00000000;
	setp.ge.f32 	%p31, %f24, 0f3F800000;
	or.pred  	%p32, %p30, %p31;
	mov.b32 	%r109, 0;
	@%p32 bra 	$L__BB0_17;
	div.rn.f32 	%f85, %f24, 0f3D23D70A;
	cvt.rmi.f32.f32 	%f86, %f85;
	cvt.rzi.s32.f32 	%r109, %f86;
$L__BB0_17:
	setp.lt.f32 	%p34, %f133, 0f40000000;
	setp.ge.f32 	%p35, %f133, 0f41400000;
	or.pred  	%p1, %p34, %p35;
	mov.pred 	%p77, 0;
	@%p1 bra 	$L__BB0_19;
	add.f32 	%f87, %f133, 0fC0000000;
	div.rn.f32 	%f88, %f87, 0f3E4CCCCD;
	cvt.rmi.f32.f32 	%f89, %f88;
	cvt.rzi.s32.f32 	%r35, %f89;
	setp.eq.s32 	%p77, %r35, 49;
$L__BB0_19:
	setp.lt.f32 	%p37, %f23, 0f3F666666;
	setp.ge.f32 	%p38, %f23, 0f40833333;
	or.pred  	%p39, %p37, %p38;
	mov.pred 	%p78, 0;
	@%p39 bra 	$L__BB0_21;
	add.f32 	%f90, %f23, 0fBF666666;
	div.rn.f32 	%f91, %f90, 0f3E4CCCCD;
	cvt.rmi.f32.f32 	%f92, %f91;
	cvt.rzi.s32.f32 	%r36, %f92;
	setp.eq.s32 	%p78, %r36, 15;
$L__BB0_21:
	and.pred  	%p40, %p77, %p78;
	not.pred 	%p41, %p40;
	setp.lt.s32 	%p42, %r109, 0;
	or.pred  	%p43, %p41, %p42;
	@%p43 bra 	$L__BB0_23;
	shl.b32 	%r37, %r109, 2;
	mov.u32 	%r38, _ZZ8distancePfS_S_S_S_S_S_S_S_iiiiiiPiffifS_iE11shared_hist;
	add.s32 	%r39, %r38, %r37;
	atom.shared.add.u32 	%r40, [%r39], 1;
$L__BB0_23:
	abs.f32 	%f93, %f22;
	fma.rn.f32 	%f94, %f93, 0fBF000000, 0f3F000000;
	setp.gt.f32 	%p44, %f22, 0f3F0F5C29;
	setp.gt.f32 	%p45, %f93, 0f3F0F5C29;
	setp.eq.f32 	%p46, %f93, 0f3F800000;
	rsqrt.approx.ftz.f32 	%f95, %f94;
	mul.f32 	%f96, %f94, %f95;
	mul.f32 	%f97, %f95, 0fBF000000;
	fma.rn.f32 	%f98, %f96, %f97, 0f3F000000;
	fma.rn.f32 	%f99, %f96, %f98, %f96;
	selp.f32 	%f100, 0f00000000, %f99, %p46;
	selp.f32 	%f101, %f100, %f93, %p45;
	copysign.f32 	%f102, %f22, %f101;
	mul.f32 	%f103, %f102, %f102;
	fma.rn.f32 	%f104, %f103, 0f3D10ECEF, 0f3C8B1ABB;
	fma.rn.f32 	%f105, %f104, %f103, 0f3CFC028C;
	fma.rn.f32 	%f106, %f105, %f103, 0f3D372139;
	fma.rn.f32 	%f107, %f106, %f103, 0f3D9993DB;
	fma.rn.f32 	%f108, %f107, %f103, 0f3E2AAAC6;
	mul.f32 	%f109, %f103, %f108;
	fma.rn.f32 	%f110, %f109, %f102, %f102;
	neg.f32 	%f111, %f110;
	selp.f32 	%f112, %f110, %f111, %p45;
	fma.rn.f32 	%f113, 0f3F6EE581, 0f3FD774EB, %f112;
	selp.f32 	%f114, %f110, %f113, %p44;
	add.f32 	%f115, %f114, %f114;
	selp.f32 	%f116, %f115, %f114, %p45;
	cvt.f64.f32 	%fd3, %f116;
	div.rn.f64 	%fd4, %fd3, 0d400921F9F01B866E;
	cvt.rn.f32.f64 	%f25, %fd4;
	setp.lt.f32 	%p47, %f25, 0f00000000;
	setp.ge.f32 	%p48, %f25, 0f3F800000;
	or.pred  	%p49, %p47, %p48;
	mov.b32 	%r110, 0;
	@%p49 bra 	$L__BB0_25;
	div.rn.f32 	%f117, %f25, 0f3D23D70A;
	cvt.rmi.f32.f32 	%f118, %f117;
	cvt.rzi.s32.f32 	%r110, %f118;
$L__BB0_25:
	setp.lt.f32 	%p51, %f134, 0f40000000;
	setp.ge.f32 	%p52, %f134, 0f41400000;
	or.pred  	%p53, %p51, %p52;
	mov.pred 	%p79, 0;
	@%p53 bra 	$L__BB0_27;
	add.f32 	%f119, %f134, 0fC0000000;
	div.rn.f32 	%f120, %f119, 0f3E4CCCCD;
	cvt.rmi.f32.f32 	%f121, %f120;
	cvt.rzi.s32.f32 	%r42, %f121;
	setp.eq.s32 	%p79, %r42, 49;
$L__BB0_27:
	setp.lt.f32 	%p55, %f21, 0f3F666666;
	setp.ge.f32 	%p56, %f21, 0f40833333;
	or.pred  	%p57, %p55, %p56;
	mov.pred 	%p80, 0;
	@%p57 bra 	$L__BB0_29;
	add.f32 	%f122, %f21, 0fBF666666;
	div.rn.f32 	%f123, %f122, 0f3E4CCCCD;
	cvt.rmi.f32.f32 	%f124, %f123;
	cvt.rzi.s32.f32 	%r43, %f124;
	setp.eq.s32 	%p80, %r43, 15;
$L__BB0_29:
	and.pred  	%p58, %p79, %p80;
	not.pred 	%p59, %p58;
	setp.lt.s32 	%p60, %r110, 0;
	or.pred  	%p61, %p59, %p60;
	@%p61 bra 	$L__BB0_31;
	shl.b32 	%r44, %r110, 2;
	mov.u32 	%r45, _ZZ8distancePfS_S_S_S_S_S_S_S_iiiiiiPiffifS_iE11shared_hist;
	add.s32 	%r46, %r45, %r44;
	atom.shared.add.u32 	%r47, [%r46], 1;
$L__BB0_31:
	cvt.f64.f32 	%fd5, %f24;
	mov.f64 	%fd6, 0d3FF0000000000000;
	sub.f64 	%fd7, %fd6, %fd5;
	cvt.f64.f32 	%fd8, %f25;
	sub.f64 	%fd9, %fd7, %fd8;
	cvt.rn.f32.f64 	%f26, %fd9;
	setp.lt.f32 	%p62, %f26, 0f00000000;
	setp.ge.f32 	%p63, %f26, 0f3F800000;
	or.pred  	%p64, %p62, %p63;
	mov.b32 	%r111, 0;
	@%p64 bra 	$L__BB0_33;
	div.rn.f32 	%f125, %f26, 0f3D23D70A;
	cvt.rmi.f32.f32 	%f126, %f125;
	cvt.rzi.s32.f32 	%r111, %f126;
$L__BB0_33:
	mov.pred 	%p81, 0;
	@%p1 bra 	$L__BB0_35;
	add.f32 	%f127, %f133, 0fC0000000;
	div.rn.f32 	%f128, %f127, 0f3E4CCCCD;
	cvt.rmi.f32.f32 	%f129, %f128;
	cvt.rzi.s32.f32 	%r49, %f129;
	setp.eq.s32 	%p81, %r49, 49;
$L__BB0_35:
	setp.lt.f32 	%p67, %f20, 0f3F666666;
	setp.ge.f32 	%p68, %f20, 0f40833333;
	or.pred  	%p69, %p67, %p68;
	mov.pred 	%p82, 0;
	@%p69 bra 	$L__BB0_37;
	add.f32 	%f130, %f20, 0fBF666666;
	div.rn.f32 	%f131, %f130, 0f3E4CCCCD;
	cvt.rmi.f32.f32 	%f132, %f131;
	cvt.rzi.s32.f32 	%r50, %f132;
	setp.eq.s32 	%p82, %r50, 15;
$L__BB0_37:
	and.pred  	%p70, %p81, %p82;
	not.pred 	%p71, %p70;
	setp.lt.s32 	%p72, %r111, 0;
	or.pred  	%p73, %p71, %p72;
	@%p73 bra 	$L__BB0_39;
	shl.b32 	%r51, %r111, 2;
	mov.u32 	%r52, _ZZ8distancePfS_S_S_S_S_S_S_S_iiiiiiPiffifS_iE11shared_hist;
	add.s32 	%r53, %r52, %r51;
	atom.shared.add.u32 	%r54, [%r53], 1;
$L__BB0_39:
	add.s32 	%r108, %r108, 1;
	add.s32 	%r107, %r107, 1;
	setp.ne.s32 	%p74, %r107, 0;
	@%p74 bra 	$L__BB0_10;
$L__BB0_40:
	add.s32 	%r106, %r106, 1;
	setp.ne.s32 	%p75, %r106, %r4;
	@%p75 bra 	$L__BB0_8;
$L__BB0_41:
	setp.ne.s32 	%p76, %r2, 0;
	@%p76 bra 	$L__BB0_43;
	ld.param.u64 	%rd83, [_Z8distancePfS_S_S_S_S_S_S_S_iiiiiiPiffifS_i_param_15];
	cvta.to.global.u64 	%rd32, %rd83;
	mul.lo.s32 	%r55, %r1, 25;
	ld.shared.u32 	%r56, [_ZZ8distancePfS_S_S_S_S_S_S_S_iiiiiiPiffifS_iE11shared_hist];
	mul.wide.u32 	%rd33, %r55, 4;
	add.s64 	%rd34, %rd32, %rd33;
	st.global.u32 	[%rd34], %r56;
	ld.shared.u32 	%r57, [_ZZ8distancePfS_S_S_S_S_S_S_S_iiiiiiPiffifS_iE11shared_hist+4];
	add.s32 	%r58, %r55, 1;
	mul.wide.u32 	%rd35, %r58, 4;
	add.s64 	%rd36, %rd32, %rd35;
	st.global.u32 	[%rd36], %r57;
	ld.shared.u32 	%r59, [_ZZ8distancePfS_S_S_S_S_S_S_S_iiiiiiPiffifS_iE11shared_hist+8];
	add.s32 	%r60, %r55, 2;
	mul.wide.u32 	%rd37, %r60, 4;
	add.s64 	%rd38, %rd32, %rd37;
	st.global.u32 	[%rd38], %r59;
	ld.shared.u32 	%r61, [_ZZ8distancePfS_S_S_S_S_S_S_S_iiiiiiPiffifS_iE11shared_hist+12];
	add.s32 	%r62, %r55, 3;
	mul.wide.u32 	%rd39, %r62, 4;
	add.s64 	%rd40, %rd32, %rd39;
	st.global.u32 	[%rd40], %r61;
	ld.shared.u32 	%r63, [_ZZ8distancePfS_S_S_S_S_S_S_S_iiiiiiPiffifS_iE11shared_hist+16];
	add.s32 	%r64, %r55, 4;
	mul.wide.u32 	%rd41, %r64, 4;
	add.s64 	%rd42, %rd32, %rd41;
	st.global.u32 	[%rd42], %r63;
	ld.shared.u32 	%r65, [_ZZ8distancePfS_S_S_S_S_S_S_S_iiiiiiPiffifS_iE11shared_hist+20];
	add.s32 	%r66, %r55, 5;
	mul.wide.u32 	%rd43, %r66, 4;
	add.s64 	%rd44, %rd32, %rd43;
	st.global.u32 	[%rd44], %r65;
	ld.shared.u32 	%r67, [_ZZ8distancePfS_S_S_S_S_S_S_S_iiiiiiPiffifS_iE11shared_hist+24];
	add.s32 	%r68, %r55, 6;
	mul.wide.u32 	%rd45, %r68, 4;
	add.s64 	%rd46, %rd32, %rd45;
	st.global.u32 	[%rd46], %r67;
	ld.shared.u32 	%r69, [_ZZ8distancePfS_S_S_S_S_S_S_S_iiiiiiPiffifS_iE11shared_hist+28];
	add.s32 	%r70, %r55, 7;
	mul.wide.u32 	%rd47, %r70, 4;
	add.s64 	%rd48, %rd32, %rd47;
	st.global.u32 	[%rd48], %r69;
	ld.shared.u32 	%r71, [_ZZ8distancePfS_S_S_S_S_S_S_S_iiiiiiPiffifS_iE11shared_hist+32];
	add.s32 	%r72, %r55, 8;
	mul.wide.u32 	%rd49, %r72, 4;
	add.s64 	%rd50, %rd32, %rd49;
	st.global.u32 	[%rd50], %r71;
	ld.shared.u32 	%r73, [_ZZ8distancePfS_S_S_S_S_S_S_S_iiiiiiPiffifS_iE11shared_hist+36];
	add.s32 	%r74, %r55, 9;
	mul.wide.u32 	%rd51, %r74, 4;
	add.s64 	%rd52, %rd32, %rd51;
	st.global.u32 	[%rd52], %r73;
	ld.shared.u32 	%r75, [_ZZ8distancePfS_S_S_S_S_S_S_S_iiiiiiPiffifS_iE11shared_hist+40];
	add.s32 	%r76, %r55, 10;
	mul.wide.u32 	%rd53, %r76, 4;
	add.s64 	%rd54, %rd32, %rd53;
	st.global.u32 	[%rd54], %r75;
	ld.shared.u32 	%r77, [_ZZ8distancePfS_S_S_S_S_S_S_S_iiiiiiPiffifS_iE11shared_hist+44];
	add.s32 	%r78, %r55, 11;
	mul.wide.u32 	%rd55, %r78, 4;
	add.s64 	%rd56, %rd32, %rd55;
	st.global.u32 	[%rd56], %r77;
	ld.shared.u32 	%r79, [_ZZ8distancePfS_S_S_S_S_S_S_S_iiiiiiPiffifS_iE11shared_hist+48];
	add.s32 	%r80, %r55, 12;
	mul.wide.u32 	%rd57, %r80, 4;
	add.s64 	%rd58, %rd32, %rd57;
	st.global.u32 	[%rd58], %r79;
	ld.shared.u32 	%r81, [_ZZ8distancePfS_S_S_S_S_S_S_S_iiiiiiPiffifS_iE11shared_hist+52];
	add.s32 	%r82, %r55, 13;
	mul.wide.u32 	%rd59, %r82, 4;
	add.s64 	%rd60, %rd32, %rd59;
	st.global.u32 	[%rd60], %r81;
	ld.shared.u32 	%r83, [_ZZ8distancePfS_S_S_S_S_S_S_S_iiiiiiPiffifS_iE11shared_hist+56];
	add.s32 	%r84, %r55, 14;
	mul.wide.u32 	%rd61, %r84, 4;
	add.s64 	%rd62, %rd32, %rd61;
	st.global.u32 	[%rd62], %r83;
	ld.shared.u32 	%r85, [_ZZ8distancePfS_S_S_S_S_S_S_S_iiiiiiPiffifS_iE11shared_hist+60];
	add.s32 	%r86, %r55, 15;
	mul.wide.u32 	%rd63, %r86, 4;
	add.s64 	%rd64, %rd32, %rd63;
	st.global.u32 	[%rd64], %r85;
	ld.shared.u32 	%r87, [_ZZ8distancePfS_S_S_S_S_S_S_S_iiiiiiPiffifS_iE11shared_hist+64];
	add.s32 	%r88, %r55, 16;
	mul.wide.u32 	%rd65, %r88, 4;
	add.s64 	%rd66, %rd32, %rd65;
	st.global.u32 	[%rd66], %r87;
	ld.shared.u32 	%r89, [_ZZ8distancePfS_S_S_S_S_S_S_S_iiiiiiPiffifS_iE11shared_hist+68];
	add.s32 	%r90, %r55, 17;
	mul.wide.u32 	%rd67, %r90, 4;
	add.s64 	%rd68, %rd32, %rd67;
	st.global.u32 	[%rd68], %r89;
	ld.shared.u32 	%r91, [_ZZ8distancePfS_S_S_S_S_S_S_S_iiiiiiPiffifS_iE11shared_hist+72];
	add.s32 	%r92, %r55, 18;
	mul.wide.u32 	%rd69, %r92, 4;
	add.s64 	%rd70, %rd32, %rd69;
	st.global.u32 	[%rd70], %r91;
	ld.shared.u32 	%r93, [_ZZ8distancePfS_S_S_S_S_S_S_S_iiiiiiPiffifS_iE11shared_hist+76];
	add.s32 	%r94, %r55, 19;
	mul.wide.u32 	%rd71, %r94, 4;
	add.s64 	%rd72, %rd32, %rd71;
	st.global.u32 	[%rd72], %r93;
	ld.shared.u32 	%r95, [_ZZ8distancePfS_S_S_S_S_S_S_S_iiiiiiPiffifS_iE11shared_hist+80];
	add.s32 	%r96, %r55, 20;
	mul.wide.u32 	%rd73, %r96, 4;
	add.s64 	%rd74, %rd32, %rd73;
	st.global.u32 	[%rd74], %r95;
	ld.shared.u32 	%r97, [_ZZ8distancePfS_S_S_S_S_S_S_S_iiiiiiPiffifS_iE11shared_hist+84];
	add.s32 	%r98, %r55, 21;
	mul.wide.u32 	%rd75, %r98, 4;
	add.s64 	%rd76, %rd32, %rd75;
	st.global.u32 	[%rd76], %r97;
	ld.shared.u32 	%r99, [_ZZ8distancePfS_S_S_S_S_S_S_S_iiiiiiPiffifS_iE11shared_hist+88];
	add.s32 	%r100, %r55, 22;
	mul.wide.u32 	%rd77, %r100, 4;
	add.s64 	%rd78, %rd32, %rd77;
	st.global.u32 	[%rd78], %r99;
	ld.shared.u32 	%r101, [_ZZ8distancePfS_S_S_S_S_S_S_S_iiiiiiPiffifS_iE11shared_hist+92];
	add.s32 	%r102, %r55, 23;
	mul.wide.u32 	%rd79, %r102, 4;
	add.s64 	%rd80, %rd32, %rd79;
	st.global.u32 	[%rd80], %r101;
	ld.shared.u32 	%r103, [_ZZ8distancePfS_S_S_S_S_S_S_S_iiiiiiPiffifS_iE11shared_hist+96];
	add.s32 	%r104, %r55, 24;
	mul.wide.u32 	%rd81, %r104, 4;
	add.s64 	%rd82, %rd32, %rd81;
	st.global.u32 	[%rd82], %r103;
$L__BB0_43:
	ret;

}


// ===== COMPILED SASS (sm_100) =====

	.target	sm_100

	.elftype	@"ET_EXEC"


//--------------------- .note.nv.tkinfo           --------------------------
	.section	.note.nv.tkinfo,"",@"SHT_NOTE"
	.sectionflags	@"SHF_NOTE_NV_TKINFO"
	.tkinfo
        /*0018*/ 	.word	0x00000002
        /*0030*/ 	.string	""
        /*0030*/ 	.string	"ptxas"
        /*0030*/ 	.string	"Cuda compilation tools, release 13.0, V13.0.88"
        /*0030*/ 	.string	"Build cuda_13.0.r13.0/compiler.36424714_0"
        /*0030*/ 	.string	"-arch sm_100 -m 64 "



//--------------------- .note.nv.cuinfo           --------------------------
	.section	.note.nv.cuinfo,"",@"SHT_NOTE"
	.sectionflags	@"SHF_NOTE_NV_CUINFO"
        /*0018*/ 	.short	0x0002
        /*001a*/ 	.short	0x0064
        /*001c*/ 	.short	0x0082
	.zero		2


//--------------------- .nv.info                  --------------------------
	.section	.nv.info,"",@"SHT_CUDA_INFO"
	.align	4


	//----- nvinfo : EIATTR_REGCOUNT
	.align		4
        /*0000*/ 	.byte	0x04, 0x2f
        /*0002*/ 	.short	(.L_1 - .L_0)
	.align		4
.L_0:
        /*0004*/ 	.word	index@(_Z8distancePfS_S_S_S_S_S_S_S_iiiiiiPiffifS_i)
        /*0008*/ 	.word	0x00000030


	//----- nvinfo : EIATTR_FRAME_SIZE
	.align		4
.L_1:
        /*000c*/ 	.byte	0x04, 0x11
        /*000e*/ 	.short	(.L_3 - .L_2)
	.align		4
.L_2:
        /*0010*/ 	.word	index@($__internal_2_$__cuda_sm3x_div_rn_noftz_f32_slowpath)
        /*0014*/ 	.word	0x00000000


	//----- nvinfo : EIATTR_FRAME_SIZE
	.align		4
.L_3:
        /*0018*/ 	.byte	0x04, 0x11
        /*001a*/ 	.short	(.L_5 - .L_4)
	.align		4
.L_4:
        /*001c*/ 	.word	index@($__internal_1_$__cuda_sm20_sqrt_rn_f32_slowpath)
        /*0020*/ 	.word	0x00000000


	//----- nvinfo : EIATTR_FRAME_SIZE
	.align		4
.L_5:
        /*0024*/ 	.byte	0x04, 0x11
        /*0026*/ 	.short	(.L_7 - .L_6)
	.align		4
.L_6:
        /*0028*/ 	.word	index@($__internal_0_$__cuda_sm20_div_rn_f64_full)
        /*002c*/ 	.word	0x00000000


	//----- nvinfo : EIATTR_FRAME_SIZE
	.align		4
.L_7:
        /*0030*/ 	.byte	0x04, 0x11
        /*0032*/ 	.short	(.L_9 - .L_8)
	.align		4
.L_8:
        /*0034*/ 	.word	index@(_Z8distancePfS_S_S_S_S_S_S_S_iiiiiiPiffifS_i)
        /*0038*/ 	.word	0x00000000


	//----- nvinfo : EIATTR_MIN_STACK_SIZE
	.align		4
.L_9:
        /*003c*/ 	.byte	0x04, 0x12
        /*003e*/ 	.short	(.L_11 - .L_10)
	.align		4
.L_10:
        /*0040*/ 	.word	index@(_Z8distancePfS_S_S_S_S_S_S_S_iiiiiiPiffifS_i)
        /*0044*/ 	.word	0x00000000
.L_11:


//--------------------- .nv.compat                --------------------------
	.section	.nv.compat,"",@"SHT_CUDA_COMPAT_INFO"
	.align	4
        /*0000*/ 	.byte	0x02, 0x09, 0x00, 0x00, 0x02, 0x02, 0x01, 0x00, 0x02, 0x05, 0x05, 0x00, 0x03, 0x07, 0x01, 0x01
        /*0010*/ 	.byte	0x02, 0x03, 0x00, 0x00, 0x02, 0x06, 0x01, 0x00, 0x04, 0x0b, 0x08, 0x00, 0x01, 0x00, 0x00, 0x00
        /*0020*/ 	.byte	0x00, 0x00, 0x00, 0x00


//--------------------- .nv.info._Z8distancePfS_S_S_S_S_S_S_S_iiiiiiPiffifS_i --------------------------
	.section	.nv.info._Z8distancePfS_S_S_S_S_S_S_S_iiiiiiPiffifS_i,"",@"SHT_CUDA_INFO"
	.sectionflags	@""
	.align	4


	//----- nvinfo : EIATTR_CUDA_API_VERSION
	.align		4
        /*0000*/ 	.byte	0x04, 0x37
        /*0002*/ 	.short	(.L_13 - .L_12)
.L_12:
        /*0004*/ 	.word	0x00000082


	//----- nvinfo : EIATTR_KPARAM_INFO
	.align		4
.L_13:
        /*0008*/ 	.byte	0x04, 0x17
        /*000a*/ 	.short	(.L_15 - .L_14)
.L_14:
        /*000c*/ 	.word	0x00000000
        /*0010*/ 	.short	0x0015
        /*0012*/ 	.short	0x0080
        /*0014*/ 	.byte	0x00, 0xf0, 0x11, 0x00


	//----- nvinfo : EIATTR_KPARAM_INFO
	.align		4
.L_15:
        /*0018*/ 	.byte	0x04, 0x17
        /*001a*/ 	.short	(.L_17 - .L_16)
.L_16:
        /*001c*/ 	.word	0x00000000
        /*0020*/ 	.short	0x0014
        /*0022*/ 	.short	0x0078
        /*0024*/ 	.byte	0x00, 0xf5, 0x21, 0x00


	//----- nvinfo : EIATTR_KPARAM_INFO
	.align		4
.L_17:
        /*0028*/ 	.byte	0x04, 0x17
        /*002a*/ 	.short	(.L_19 - .L_18)
.L_18:
        /*002c*/ 	.word	0x00000000
        /*0030*/ 	.short	0x0013
        /*0032*/ 	.short	0x0074
        /*0034*/ 	.byte	0x00, 0xf0, 0x11, 0x00


	//----- nvinfo : EIATTR_KPARAM_INFO
	.align		4
.L_19:
        /*0038*/ 	.byte	0x04, 0x17
        /*003a*/ 	.short	(.L_21 - .L_20)
.L_20:
        /*003c*/ 	.word	0x00000000
        /*0040*/ 	.short	0x0012
        /*0042*/ 	.short	0x0070
        /*0044*/ 	.byte	0x00, 0xf0, 0x11, 0x00


	//----- nvinfo : EIATTR_KPARAM_INFO
	.align		4
.L_21:
        /*0048*/ 	.byte	0x04, 0x17
        /*004a*/ 	.short	(.L_23 - .L_22)
.L_22:
        /*004c*/ 	.word	0x00000000
        /*0050*/ 	.short	0x0011
        /*0052*/ 	.short	0x006c
        /*0054*/ 	.byte	0x00, 0xf0, 0x11, 0x00


	//----- nvinfo : EIATTR_KPARAM_INFO
	.align		4
.L_23:
        /*0058*/ 	.byte	0x04, 0x17
        /*005a*/ 	.short	(.L_25 - .L_24)
.L_24:
        /*005c*/ 	.word	0x00000000
        /*0060*/ 	.short	0x0010
        /*0062*/ 	.short	0x0068
        /*0064*/ 	.byte	0x00, 0xf0, 0x11, 0x00


	//----- nvinfo : EIATTR_KPARAM_INFO
	.align		4
.L_25:
        /*0068*/ 	.byte	0x04, 0x17
        /*006a*/ 	.short	(.L_27 - .L_26)
.L_26:
        /*006c*/ 	.word	0x00000000
        /*0070*/ 	.short	0x000f
        /*0072*/ 	.short	0x0060
        /*0074*/ 	.byte	0x00, 0xf5, 0x21, 0x00


	//----- nvinfo : EIATTR_KPARAM_INFO
	.align		4
.L_27:
        /*0078*/ 	.byte	0x04, 0x17
        /*007a*/ 	.short	(.L_29 - .L_28)
.L_28:
        /*007c*/ 	.word	0x00000000
        /*0080*/ 	.short	0x000e
        /*0082*/ 	.short	0x005c
        /*0084*/ 	.byte	0x00, 0xf0, 0x11, 0x00


	//----- nvinfo : EIATTR_KPARAM_INFO
	.align		4
.L_29:
        /*0088*/ 	.byte	0x04, 0x17
        /*008a*/ 	.short	(.L_31 - .L_30)
.L_30:
        /*008c*/ 	.word	0x00000000
        /*0090*/ 	.short	0x000d
        /*0092*/ 	.short	0x0058
        /*0094*/ 	.byte	0x00, 0xf0, 0x11, 0x00


	//----- nvinfo : EIATTR_KPARAM_INFO
	.align		4
.L_31:
        /*0098*/ 	.byte	0x04, 0x17
        /*009a*/ 	.short	(.L_33 - .L_32)
.L_32:
        /*009c*/ 	.word	0x00000000
        /*00a0*/ 	.short	0x000c
        /*00a2*/ 	.short	0x0054
        /*00a4*/ 	.byte	0x00, 0xf0, 0x11, 0x00


	//----- nvinfo : EIATTR_KPARAM_INFO
	.align		4
.L_33:
        /*00a8*/ 	.byte	0x04, 0x17
        /*00aa*/ 	.short	(.L_35 - .L_34)
.L_34:
        /*00ac*/ 	.word	0x00000000
        /*00b0*/ 	.short	0x000b
        /*00b2*/ 	.short	0x0050
        /*00b4*/ 	.byte	0x00, 0xf0, 0x11, 0x00


	//----- nvinfo : EIATTR_KPARAM_INFO
	.align		4
.L_35:
        /*00b8*/ 	.byte	0x04, 0x17
        /*00ba*/ 	.short	(.L_37 - .L_36)
.L_36:
        /*00bc*/ 	.word	0x00000000
        /*00c0*/ 	.short	0x000a
        /*00c2*/ 	.short	0x004c
        /*00c4*/ 	.byte	0x00, 0xf0, 0x11, 0x00


	//----- nvinfo : EIATTR_KPARAM_INFO
	.align		4
.L_37:
        /*00c8*/ 	.byte	0x04, 0x17
        /*00ca*/ 	.short	(.L_39 - .L_38)
.L_38:
        /*00cc*/ 	.word	0x00000000
        /*00d0*/ 	.short	0x0009
        /*00d2*/ 	.short	0x0048
        /*00d4*/ 	.byte	0x00, 0xf0, 0x11, 0x00


	//----- nvinfo : EIATTR_KPARAM_INFO
	.align		4
.L_39:
        /*00d8*/ 	.byte	0x04, 0x17
        /*00da*/ 	.short	(.L_41 - .L_40)
.L_40:
        /*00dc*/ 	.word	0x00000000
        /*00e0*/ 	.short	0x0008
        /*00e2*/ 	.short	0x0040
        /*00e4*/ 	.byte	0x00, 0xf5, 0x21, 0x00


	//----- nvinfo : EIATTR_KPARAM_INFO
	.align		4
.L_41:
        /*00e8*/ 	.byte	0x04, 0x17
        /*00ea*/ 	.short	(.L_43 - .L_42)
.L_42:
        /*00ec*/ 	.word	0x00000000
        /*00f0*/ 	.short	0x0007
        /*00f2*/ 	.short	0x0038
        /*00f4*/ 	.byte	0x00, 0xf5, 0x21, 0x00


	//----- nvinfo : EIATTR_KPARAM_INFO
	.align		4
.L_43:
        /*00f8*/ 	.byte	0x04, 0x17
        /*00fa*/ 	.short	(.L_45 - .L_44)
.L_44:
        /*00fc*/ 	.word	0x00000000
        /*0100*/ 	.short	0x0006
        /*0102*/ 	.short	0x0030
        /*0104*/ 	.byte	0x00, 0xf5, 0x21, 0x00


	//----- nvinfo : EIATTR_KPARAM_INFO
	.align		4
.L_45:
        /*0108*/ 	.byte	0x04, 0x17
        /*010a*/ 	.short	(.L_47 - .L_46)
.L_46:
        /*010c*/ 	.word	0x00000000
        /*0110*/ 	.short	0x0005
        /*0112*/ 	.short	0x0028
        /*0114*/ 	.byte	0x00, 0xf5, 0x21, 0x00


	//----- nvinfo : EIATTR_KPARAM_INFO
	.align		4
.L_47:
        /*0118*/ 	.byte	0x04, 0x17
        /*011a*/ 	.short	(.L_49 - .L_48)
.L_48:
        /*011c*/ 	.word	0x00000000
        /*0120*/ 	.short	0x0004
        /*0122*/ 	.short	0x0020
        /*0124*/ 	.byte	0x00, 0xf5, 0x21, 0x00


	//----- nvinfo : EIATTR_KPARAM_INFO
	.align		4
.L_49:
        /*0128*/ 	.byte	0x04, 0x17
        /*012a*/ 	.short	(.L_51 - .L_50)
.L_50:
        /*012c*/ 	.word	0x00000000
        /*0130*/ 	.short	0x0003
        /*0132*/ 	.short	0x0018
        /*0134*/ 	.byte	0x00, 0xf5, 0x21, 0x00


	//----- nvinfo : EIATTR_KPARAM_INFO
	.align		4
.L_51:
        /*0138*/ 	.byte	0x04, 0x17
        /*013a*/ 	.short	(.L_53 - .L_52)
.L_52:
        /*013c*/ 	.word	0x00000000
        /*0140*/ 	.short	0x0002
        /*0142*/ 	.short	0x0010
        /*0144*/ 	.byte	0x00, 0xf5, 0x21, 0x00


	//----- nvinfo : EIATTR_KPARAM_INFO
	.align		4
.L_53:
        /*0148*/ 	.byte	0x04, 0x17
        /*014a*/ 	.short	(.L_55 - .L_54)
.L_54:
        /*014c*/ 	.word	0x00000000
        /*0150*/ 	.short	0x0001
        /*0152*/ 	.short	0x0008
        /*0154*/ 	.byte	0x00, 0xf5, 0x21, 0x00


	//----- nvinfo : EIATTR_KPARAM_INFO
	.align		4
.L_55:
        /*0158*/ 	.byte	0x04, 0x17
        /*015a*/ 	.short	(.L_57 - .L_56)
.L_56:
        /*015c*/ 	.word	0x00000000
        /*0160*/ 	.short	0x0000
        /*0162*/ 	.short	0x0000
        /*0164*/ 	.byte	0x00, 0xf5, 0x21, 0x00


	//----- nvinfo : EIATTR_SPARSE_MMA_MASK
	.align		4
.L_57:
        /*0168*/ 	.byte	0x03, 0x50
        /*016a*/ 	.short	0x0000


	//----- nvinfo : EIATTR_MAXREG_COUNT
	.align		4
        /*016c*/ 	.byte	0x03, 0x1b
        /*016e*/ 	.short	0x00ff


	//----- nvinfo : EIATTR_NUM_BARRIERS
	.align		4
        /*0170*/ 	.byte	0x02, 0x4c
        /*0172*/ 	.byte	0x01
	.zero		1


	//----- nvinfo : EIATTR_MERCURY_ISA_VERSION
	.align		4
        /*0174*/ 	.byte	0x03, 0x5f
        /*0176*/ 	.short	0x0101


	//----- nvinfo : EIATTR_VRC_CTA_INIT_COUNT
	.align		4
        /*0178*/ 	.byte	0x02, 0x4a
	.zero		1
	.zero		1


	//----- nvinfo : EIATTR_EXIT_INSTR_OFFSETS
	.align		4
        /*017c*/ 	.byte	0x04, 0x1c
        /*017e*/ 	.short	(.L_59 - .L_58)


	//   ....[0]....
.L_58:
        /*0180*/ 	.word	0x000025c0


	//   ....[1]....
        /*0184*/ 	.word	0x00002b30


	//----- nvinfo : EIATTR_CRS_STACK_SIZE
	.align		4
.L_59:
        /*0188*/ 	.byte	0x04, 0x1e
        /*018a*/ 	.short	(.L_61 - .L_60)
.L_60:
        /*018c*/ 	.word	0x00000000


	//----- nvinfo : EIATTR_CBANK_PARAM_SIZE
	.align		4
.L_61:
        /*0190*/ 	.byte	0x03, 0x19
        /*0192*/ 	.short	0x0084


	//----- nvinfo : EIATTR_PARAM_CBANK
	.align		4
        /*0194*/ 	.byte	0x04, 0x0a
        /*0196*/ 	.short	(.L_63 - .L_62)
	.align		4
.L_62:
        /*0198*/ 	.word	index@(.nv.constant0._Z8distancePfS_S_S_S_S_S_S_S_iiiiiiPiffifS_i)
        /*019c*/ 	.short	0x0380
        /*019e*/ 	.short	0x0084


	//----- nvinfo : EIATTR_SW_WAR
	.align		4
.L_63:
        /*01a0*/ 	.byte	0x04, 0x36
        /*01a2*/ 	.short	(.L_65 - .L_64)
.L_64:
        /*01a4*/ 	.word	0x00000008
.L_65:


//--------------------- .nv.callgraph             --------------------------
	.section	.nv.callgraph,"",@"SHT_CUDA_CALLGRAPH"
	.align	4
	.sectionentsize	8
	.align		4
        /*0000*/ 	.word	0x00000000
	.align		4
        /*0004*/ 	.word	0xffffffff
	.align		4
        /*0008*/ 	.word	0x00000000
	.align		4
        /*000c*/ 	.word	0xfffffffe
	.align		4
        /*0010*/ 	.word	0x00000000
	.align		4
        /*0014*/ 	.word	0xfffffffd
	.align		4
        /*0018*/ 	.word	0x00000000
	.align		4
        /*001c*/ 	.word	0xfffffffc


//--------------------- .text._Z8distancePfS_S_S_S_S_S_S_S_iiiiiiPiffifS_i --------------------------
	.section	.text._Z8distancePfS_S_S_S_S_S_S_S_iiiiiiPiffifS_i,"ax",@progbits
	.align	128
        .global         _Z8distancePfS_S_S_S_S_S_S_S_iiiiiiPiffifS_i
        .type           _Z8distancePfS_S_S_S_S_S_S_S_iiiiiiPiffifS_i,@function
        .size           _Z8distancePfS_S_S_S_S_S_S_S_iiiiiiPiffifS_i,(.L_x_96 - _Z8distancePfS_S_S_S_S_S_S_S_iiiiiiPiffifS_i)
        .other          _Z8distancePfS_S_S_S_S_S_S_S_iiiiiiPiffifS_i,@"STO_CUDA_ENTRY STV_DEFAULT"
_Z8distancePfS_S_S_S_S_S_S_S_iiiiiiPiffifS_i:
.text._Z8distancePfS_S_S_S_S_S_S_S_iiiiiiPiffifS_i:
[----:B------:R-:W-:Y:S01]  /*0000*/  LDC R1, c[0x0][0x37c] ;  /* 0x0000df00ff017b82 */ /* 0x000fe20000000800 */
[----:B------:R-:W0:Y:S01]  /*0010*/  S2R R3, SR_TID.X ;  /* 0x0000000000037919 */ /* 0x000e220000002100 */
[----:B------:R-:W1:Y:S01]  /*0020*/  LDCU UR4, c[0x0][0x360] ;  /* 0x00006c00ff0477ac */ /* 0x000e620008000800 */
[----:B------:R-:W-:Y:S01]  /*0030*/  BSSY.RECONVERGENT B0, `(.L_x_0) ;  /* 0x0000011000007945 */ /* 0x000fe20003800200 */
[----:B------:R-:W1:Y:S01]  /*0040*/  S2R R4, SR_CTAID.X ;  /* 0x0000000000047919 */ /* 0x000e620000002500 */
[----:B------:R-:W2:Y:S01]  /*0050*/  LDCU UR5, c[0x0][0x3c8] ;  /* 0x00007900ff0577ac */ /* 0x000ea20008000800 */
[----:B0-----:R-:W-:Y:S01]  /*0060*/  ISETP.NE.AND P0, PT, R3, RZ, PT ;  /* 0x000000ff0300720c */ /* 0x001fe20003f05270 */
[----:B-1----:R-:W-:-:S05]  /*0070*/  IMAD R5, R4, UR4, R3 ;  /* 0x0000000404057c24 */ /* 0x002fca000f8e0203 */
[----:B--2---:R-:W-:-:S07]  /*0080*/  IADD3 R5, PT, PT, R5, UR5, RZ ;  /* 0x0000000505057c10 */ /* 0x004fce000fffe0ff */
[----:B------:R-:W-:Y:S05]  /*0090*/  @P0 BRA `(.L_x_1) ;  /* 0x0000000000280947 */ /* 0x000fea0003800000 */
[----:B------:R-:W0:Y:S01]  /*00a0*/  S2UR UR5, SR_CgaCtaId ;  /* 0x00000000000579c3 */ /* 0x000e220000008800 */
[----:B------:R-:W-:Y:S02]  /*00b0*/  UMOV UR4, 0x400 ;  /* 0x0000040000047882 */ /* 0x000fe40000000000 */
[----:B0-----:R-:W-:-:S09]  /*00c0*/  ULEA UR4, UR5, UR4, 0x18 ;  /* 0x0000000405047291 */ /* 0x001fd2000f8ec0ff */
[----:B------:R-:W-:Y:S04]  /*00d0*/  STS.128 [UR4], RZ ;  /* 0x000000ffff007988 */ /* 0x000fe80008000c04 */
[----:B------:R-:W-:Y:S04]  /*00e0*/  STS.128 [UR4+0x10], RZ ;  /* 0x000010ffff007988 */ /* 0x000fe80008000c04 */
[----:B------:R-:W-:Y:S04]  /*00f0*/  STS.128 [UR4+0x20], RZ ;  /* 0x000020ffff007988 */ /* 0x000fe80008000c04 */
[----:B------:R-:W-:Y:S04]  /*0100*/  STS.128 [UR4+0x30], RZ ;  /* 0x000030ffff007988 */ /* 0x000fe80008000c04 */
[----:B------:R-:W-:Y:S04]  /*0110*/  STS.128 [UR4+0x40], RZ ;  /* 0x000040ffff007988 */ /* 0x000fe80008000c04 */
[----:B------:R-:W-:Y:S04]  /*0120*/  STS.128 [UR4+0x50], RZ ;  /* 0x000050ffff007988 */ /* 0x000fe80008000c04 */
[----:B------:R-:W-:Y:S01]  /*0130*/  STS [UR4+0x60], RZ ;  /* 0x000060ffff007988 */ /* 0x000fe20008000804 */
.L_x_1:
[----:B------:R-:W-:Y:S05]  /*0140*/  BSYNC.RECONVERGENT B0 ;  /* 0x0000000000007941 */ /* 0x000fea0003800200 */
.L_x_0:
[----:B------:R-:W0:Y:S01]  /*0150*/  LDCU UR4, c[0x0][0x3d4] ;  /* 0x00007a80ff0477ac */ /* 0x000e220008000800 */
[----:B------:R-:W-:Y:S01]  /*0160*/  BSSY B0, `(.L_x_2) ;  /* 0x0000244000007945 */ /* 0x000fe20003800000 */
[----:B------:R-:W1:Y:S01]  /*0170*/  LDCU.64 UR6, c[0x0][0x358] ;  /* 0x00006b00ff0677ac */ /* 0x000e620008000a00 */
[----:B------:R-:W-:Y:S01]  /*0180*/  BAR.SYNC.DEFER_BLOCKING 0x0 ;  /* 0x0000000000007b1d */ /* 0x000fe20000010000 */
[----:B0-----:R-:W-:-:S13]  /*0190*/  ISETP.GE.AND P0, PT, R5, UR4, PT ;  /* 0x0000000405007c0c */ /* 0x001fda000bf06270 */
[----:B-1----:R-:W-:Y:S05]  /*01a0*/  @P0 BRA `(.L_x_3) ;  /* 0x0000002000fc0947 */ /* 0x002fea0003800000 */
[----:B------:R-:W0:Y:S08]  /*01b0*/  LDC R2, c[0x0][0x400] ;  /* 0x00010000ff027b82 */ /* 0x000e300000000800 */
[----:B------:R-:W1:Y:S08]  /*01c0*/  LDC.64 R12, c[0x0][0x380] ;  /* 0x0000e000ff0c7b82 */ /* 0x000e700000000a00 */
[----:B------:R-:W2:Y:S08]  /*01d0*/  LDC.64 R14, c[0x0][0x388] ;  /* 0x0000e200ff0e7b82 */ /* 0x000eb00000000a00 */
[----:B------:R-:W3:Y:S01]  /*01e0*/  LDC.64 R10, c[0x0][0x390] ;  /* 0x0000e400ff0a7b82 */ /* 0x000ee20000000a00 */
[----:B0-----:R-:W-:-:S04]  /*01f0*/  ISETP.NE.AND P0, PT, R2, 0x3, PT ;  /* 0x000000030200780c */ /* 0x001fc80003f05270 */
[----:B------:R-:W-:-:S03]  /*0200*/  ISETP.EQ.OR P0, PT, R2, RZ, !P0 ;  /* 0x000000ff0200720c */ /* 0x000fc60004702670 */
[----:B------:R-:W0:Y:S01]  /*0210*/  LDC R6, c[0x0][0x3cc] ;  /* 0x0000f300ff067b82 */ /* 0x000e220000000800 */
[----:B-1----:R-:W-:-:S07]  /*0220*/  IMAD.WIDE R12, R5, 0x4, R12 ;  /* 0x00000004050c7825 */ /* 0x002fce00078e020c */
[----:B------:R-:W0:Y:S01]  /*0230*/  LDC R7, c[0x0][0x3d8] ;  /* 0x0000f600ff077b82 */ /* 0x000e220000000800 */
[----:B--2---:R-:W-:-:S07]  /*0240*/  IMAD.WIDE R14, R5, 0x4, R14 ;  /* 0x00000004050e7825 */ /* 0x004fce00078e020e */
[----:B------:R-:W1:Y:S01]  /*0250*/  LDC R0, c[0x0][0x3d0] ;  /* 0x0000f400ff007b82 */ /* 0x000e620000000800 */
[----:B---3--:R-:W-:-:S04]  /*0260*/  IMAD.WIDE R10, R5, 0x4, R10 ;  /* 0x00000004050a7825 */ /* 0x008fc800078e020a */
[----:B------:R-:W-:-:S03]  /*0270*/  @!P0 IMAD.MOV.U32 R5, RZ, RZ, RZ ;  /* 0x000000ffff058224 */ /* 0x000fc600078e00ff */
[----:B------:R-:W1:Y:S01]  /*0280*/  LDC R9, c[0x0][0x3dc] ;  /* 0x0000f700ff097b82 */ /* 0x000e620000000800 */
[----:B0-----:R-:W-:-:S04]  /*0290*/  VIADDMNMX R6, R6, 0x1000, R7, PT ;  /* 0x0000100006067846 */ /* 0x001fc80003800107 */
[----:B------:R-:W-:Y:S02]  /*02a0*/  ISETP.GE.AND P0, PT, R5, R6, PT ;  /* 0x000000060500720c */ /* 0x000fe40003f06270 */
[----:B-1----:R-:W-:-:S11]  /*02b0*/  VIADDMNMX R7, R0, 0x1000, R9, PT ;  /* 0x0000100000077846 */ /* 0x002fd60003800109 */
[----:B------:R-:W-:Y:S05]  /*02c0*/  @P0 BRA `(.L_x_3) ;  /* 0x0000002000b40947 */ /* 0x000fea0003800000 */
[----:B------:R0:W5:Y:S04]  /*02d0*/  LDG.E R8, desc[UR6][R12.64] ;  /* 0x000000060c087981 */ /* 0x000168000c1e1900 */
[----:B------:R0:W5:Y:S04]  /*02e0*/  LDG.E R9, desc[UR6][R14.64] ;  /* 0x000000060e097981 */ /* 0x000168000c1e1900 */
[----:B------:R0:W5:Y:S02]  /*02f0*/  LDG.E R10, desc[UR6][R10.64] ;  /* 0x000000060a0a7981 */ /* 0x000164000c1e1900 */
.L_x_75:
[----:B------:R-:W1:Y:S08]  /*0300*/  LDC.64 R16, c[0x0][0x3a0] ;  /* 0x0000e800ff107b82 */ /* 0x000e700000000a00 */
[----:B0-----:R-:W0:Y:S08]  /*0310*/  LDC.64 R14, c[0x0][0x398] ;  /* 0x0000e600ff0e7b82 */ /* 0x001e300000000a00 */
[----:B--2---:R-:W2:Y:S01]  /*0320*/  LDC.64 R18, c[0x0][0x3a8] ;  /* 0x0000ea00ff127b82 */ /* 0x004ea20000000a00 */
[----:B-1----:R-:W-:-:S05]  /*0330*/  IMAD.WIDE R16, R5, 0x4, R16 ;  /* 0x0000000405107825 */ /* 0x002fca00078e0210 */
[----:B------:R-:W3:Y:S01]  /*0340*/  LDG.E R12, desc[UR6][R16.64] ;  /* 0x00000006100c7981 */ /* 0x000ee2000c1e1900 */
[----:B0-----:R-:W-:-:S05]  /*0350*/  IMAD.WIDE R14, R5, 0x4, R14 ;  /* 0x00000004050e7825 */ /* 0x001fca00078e020e */
[----:B------:R-:W4:Y:S01]  /*0360*/  LDG.E R11, desc[UR6][R14.64] ;  /* 0x000000060e0b7981 */ /* 0x000f22000c1e1900 */
[----:B--2---:R-:W-:-:S05]  /*0370*/  IMAD.WIDE R18, R5, 0x4, R18 ;  /* 0x0000000405127825 */ /* 0x004fca00078e0212 */
[----:B------:R-:W2:Y:S01]  /*0380*/  LDG.E R13, desc[UR6][R18.64] ;  /* 0x00000006120d7981 */ /* 0x000ea2000c1e1900 */
[----:B------:R-:W-:Y:S01]  /*0390*/  BSSY.RECONVERGENT B1, `(.L_x_4) ;  /* 0x0000014000017945 */ /* 0x000fe20003800200 */
[----:B---3-5:R-:W-:-:S04]  /*03a0*/  FADD R2, R9, -R12 ;  /* 0x8000000c09027221 */ /* 0x028fc80000000000 */
[----:B------:R-:W-:Y:S01]  /*03b0*/  FMUL R21, R2, R2 ;  /* 0x0000000202157220 */ /* 0x000fe20000400000 */
[----:B----4-:R-:W-:-:S04]  /*03c0*/  FADD R0, R8, -R11 ;  /* 0x8000000b08007221 */ /* 0x010fc80000000000 */
[----:B------:R-:W-:Y:S01]  /*03d0*/  FFMA R21, R0, R0, R21 ;  /* 0x0000000000157223 */ /* 0x000fe20000000015 */
[----:B--2---:R-:W-:-:S04]  /*03e0*/  FADD R2, R10, -R13 ;  /* 0x8000000d0a027221 */ /* 0x004fc80000000000 */
[----:B------:R-:W-:-:S05]  /*03f0*/  FFMA R21, R2, R2, R21 ;  /* 0x0000000202157223 */ /* 0x000fca0000000015 */
[----:B------:R-:W-:Y:S01]  /*0400*/  IADD3 R0, PT, PT, R21, -0xd000000, RZ ;  /* 0xf300000015007810 */ /* 0x000fe20007ffe0ff */
[----:B------:R0:W1:Y:S03]  /*0410*/  MUFU.RSQ R2, R21 ;  /* 0x0000001500027308 */ /* 0x0000660000001400 */
[----:B------:R-:W-:-:S13]  /*0420*/  ISETP.GT.U32.AND P0, PT, R0, 0x727fffff, PT ;  /* 0x727fffff0000780c */ /* 0x000fda0003f04070 */
[----:B0-----:R-:W-:Y:S05]  /*0430*/  @!P0 BRA `(.L_x_5) ;  /* 0x0000000000148947 */ /* 0x001fea0003800000 */
[----:B------:R-:W-:Y:S01]  /*0440*/  IMAD.MOV.U32 R0, RZ, RZ, R21 ;  /* 0x000000ffff007224 */ /* 0x000fe200078e0015 */
[----:B------:R-:W-:-:S07]  /*0450*/  MOV R23, 0x470 ;  /* 0x0000047000177802 */ /* 0x000fce0000000f00 */
[----:B-1----:R-:W-:Y:S05]  /*0460*/  CALL.REL.NOINC `($__internal_1_$__cuda_sm20_sqrt_rn_f32_slowpath) ;  /* 0x0000002c00287944 */ /* 0x002fea0003c00000 */
[----:B------:R-:W-:Y:S01]  /*0470*/  MOV R14, R0 ;  /* 0x00000000000e7202 */ /* 0x000fe20000000f00 */
[----:B------:R-:W-:Y:S06]  /*0480*/  BRA `(.L_x_6) ;  /* 0x0000000000107947 */ /* 0x000fec0003800000 */
.L_x_5:
[----:B-1----:R-:W-:Y:S01]  /*0490*/  FMUL.FTZ R14, R21, R2 ;  /* 0x00000002150e7220 */ /* 0x002fe20000410000 */
[----:B------:R-:W-:-:S03]  /*04a0*/  FMUL.FTZ R0, R2, 0.5 ;  /* 0x3f00000002007820 */ /* 0x000fc60000410000 */
[----:B------:R-:W-:-:S04]  /*04b0*/  FFMA R15, -R14, R14, R21 ;  /* 0x0000000e0e0f7223 */ /* 0x000fc80000000115 */
[----:B------:R-:W-:-:S07]  /*04c0*/  FFMA R14, R15, R0, R14 ;  /* 0x000000000f0e7223 */ /* 0x000fce000000000e */
.L_x_6:
[----:B------:R-:W-:Y:S05]  /*04d0*/  BSYNC.RECONVERGENT B1 ;  /* 0x0000000000017941 */ /* 0x000fea0003800200 */
.L_x_4:
[----:B------:R-:W0:Y:S01]  /*04e0*/  LDC R0, c[0x0][0x400] ;  /* 0x00010000ff007b82 */ /* 0x000e220000000800 */
[----:B------:R-:W-:Y:S01]  /*04f0*/  BSSY B1, `(.L_x_7) ;  /* 0x0000207000017945 */ /* 0x000fe20003800000 */
[----:B0-----:R-:W-:-:S04]  /*0500*/  ISETP.GE.U32.AND P0, PT, R0, 0x2, PT ;  /* 0x000000020000780c */ /* 0x001fc80003f06070 */
[----:B------:R-:W-:-:S04]  /*0510*/  SEL R16, R5, RZ, !P0 ;  /* 0x000000ff05107207 */ /* 0x000fc80004000000 */
[----:B------:R-:W-:-:S13]  /*0520*/  ISETP.GE.AND P0, PT, R16, R7, PT ;  /* 0x000000071000720c */ /* 0x000fda0003f06270 */
[----:B------:R-:W-:Y:S05]  /*0530*/  @P0 BRA `(.L_x_8) ;  /* 0x0000002000080947 */ /* 0x000fea0003800000 */
[----:B------:R-:W-:-:S07]  /*0540*/  IMAD.IADD R15, R16, 0x1, -R7 ;  /* 0x00000001100f7824 */ /* 0x000fce00078e0a07 */
.L_x_74:
[----:B0-2---:R-:W0:Y:S08]  /*0550*/  LDC.64 R20, c[0x0][0x3b8] ;  /* 0x0000ee00ff147b82 */ /* 0x005e300000000a00 */
[----:B------:R-:W1:Y:S08]  /*0560*/  LDC.64 R18, c[0x0][0x3b0] ;  /* 0x0000ec00ff127b82 */ /* 0x000e700000000a00 */
[----:B------:R-:W2:Y:S01]  /*0570*/  LDC.64 R22, c[0x0][0x3c0] ;  /* 0x0000f000ff167b82 */ /* 0x000ea20000000a00 */
[----:B0-----:R-:W-:-:S05]  /*0580*/  IMAD.WIDE R20, R16, 0x4, R20 ;  /* 0x0000000410147825 */ /* 0x001fca00078e0214 */
[----:B------:R-:W3:Y:S01]  /*0590*/  LDG.E R2, desc[UR6][R20.64] ;  /* 0x0000000614027981 */ /* 0x000ee2000c1e1900 */
[----:B-1----:R-:W-:-:S05]  /*05a0*/  IMAD.WIDE R18, R16, 0x4, R18 ;  /* 0x0000000410127825 */ /* 0x002fca00078e0212 */
[----:B------:R-:W4:Y:S01]  /*05b0*/  LDG.E R24, desc[UR6][R18.64] ;  /* 0x0000000612187981 */ /* 0x000f22000c1e1900 */
[----:B--2---:R-:W-:-:S05]  /*05c0*/  IMAD.WIDE R22, R16, 0x4, R22 ;  /* 0x0000000410167825 */ /* 0x004fca00078e0216 */
[----:B------:R-:W2:Y:S01]  /*05d0*/  LDG.E R26, desc[UR6][R22.64] ;  /* 0x00000006161a7981 */ /* 0x000ea2000c1e1900 */
[----:B------:R-:W-:Y:S01]  /*05e0*/  IADD3 R15, PT, PT, R15, 0x1, RZ ;  /* 0x000000010f0f7810 */ /* 0x000fe20007ffe0ff */
[----:B------:R-:W-:Y:S05]  /*05f0*/  YIELD ;  /* 0x0000000000007946 */ /* 0x000fea0003800000 */
[----:B------:R-:W-:Y:S01]  /*0600*/  BSSY.RECONVERGENT B2, `(.L_x_9) ;  /* 0x0000015000027945 */ /* 0x000fe20003800200 */
[----:B------:R-:W-:Y:S01]  /*0610*/  ISETP.NE.AND P6, PT, R15, RZ, PT ;  /* 0x000000ff0f00720c */ /* 0x000fe20003fc5270 */
[----:B---3--:R-:W-:-:S04]  /*0620*/  FADD R17, R9, -R2 ;  /* 0x8000000209117221 */ /* 0x008fc80000000000 */
[----:B------:R-:W-:Y:S01]  /*0630*/  FMUL R25, R17, R17 ;  /* 0x0000001111197220 */ /* 0x000fe20000400000 */
[----:B----4-:R-:W-:-:S04]  /*0640*/  FADD R0, R8, -R24 ;  /* 0x8000001808007221 */ /* 0x010fc80000000000 */
[----:B------:R-:W-:Y:S01]  /*0650*/  FFMA R0, R0, R0, R25 ;  /* 0x0000000000007223 */ /* 0x000fe20000000019 */
[----:B--2---:R-:W-:-:S04]  /*0660*/  FADD R17, R10, -R26 ;  /* 0x8000001a0a117221 */ /* 0x004fc80000000000 */
[----:B------:R-:W-:-:S04]  /*0670*/  FFMA R28, R17, R17, R0 ;  /* 0x00000011111c7223 */ /* 0x000fc80000000000 */
[----:B------:R-:W-:Y:S01]  /*0680*/  VIADD R0, R28, 0xf3000000 ;  /* 0xf30000001c007836 */ /* 0x000fe20000000000 */
[----:B------:R0:W1:Y:S04]  /*0690*/  MUFU.RSQ R21, R28 ;  /* 0x0000001c00157308 */ /* 0x0000680000001400 */
[----:B------:R-:W-:-:S13]  /*06a0*/  ISETP.GT.U32.AND P0, PT, R0, 0x727fffff, PT ;  /* 0x727fffff0000780c */ /* 0x000fda0003f04070 */
[----:B01----:R-:W-:Y:S05]  /*06b0*/  @!P0 BRA `(.L_x_10) ;  /* 0x0000000000148947 */ /* 0x003fea0003800000 */
[----:B------:R-:W-:Y:S02]  /*06c0*/  MOV R0, R28 ;  /* 0x0000001c00007202 */ /* 0x000fe40000000f00 */
[----:B------:R-:W-:-:S07]  /*06d0*/  MOV R23, 0x6f0 ;  /* 0x000006f000177802 */ /* 0x000fce0000000f00 */
[----:B------:R-:W-:Y:S05]  /*06e0*/  CALL.REL.NOINC `($__internal_1_$__cuda_sm20_sqrt_rn_f32_slowpath) ;  /* 0x0000002800887944 */ /* 0x000fea0003c00000 */
[----:B------:R-:W-:Y:S01]  /*06f0*/  IMAD.MOV.U32 R17, RZ, RZ, R0 ;  /* 0x000000ffff117224 */ /* 0x000fe200078e0000 */
[----:B------:R-:W-:Y:S06]  /*0700*/  BRA `(.L_x_11) ;  /* 0x0000000000107947 */ /* 0x000fec0003800000 */
.L_x_10:
[----:B------:R-:W-:Y:S01]  /*0710*/  FMUL.FTZ R17, R28, R21 ;  /* 0x000000151c117220 */ /* 0x000fe20000410000 */
[----:B------:R-:W-:-:S03]  /*0720*/  FMUL.FTZ R18, R21, 0.5 ;  /* 0x3f00000015127820 */ /* 0x000fc60000410000 */
[----:B------:R-:W-:-:S04]  /*0730*/  FFMA R0, -R17, R17, R28 ;  /* 0x0000001111007223 */ /* 0x000fc8000000011c */
[----:B------:R-:W-:-:S07]  /*0740*/  FFMA R17, R0, R18, R17 ;  /* 0x0000001200117223 */ /* 0x000fce0000000011 */
.L_x_11:
[----:B------:R-:W-:Y:S05]  /*0750*/  BSYNC.RECONVERGENT B2 ;  /* 0x0000000000027941 */ /* 0x000fea0003800200 */
.L_x_9:
[----:B------:R-:W-:Y:S01]  /*0760*/  FADD R2, R12, -R2 ;  /* 0x800000020c027221 */ /* 0x000fe20000000000 */
[----:B------:R-:W-:Y:S01]  /*0770*/  FADD R0, R11, -R24 ;  /* 0x800000180b007221 */ /* 0x000fe20000000000 */
[----:B------:R-:W-:Y:S02]  /*0780*/  BSSY.RECONVERGENT B2, `(.L_x_12) ;  /* 0x0000011000027945 */ /* 0x000fe40003800200 */
[----:B------:R-:W-:Y:S01]  /*0790*/  FMUL R19, R2, R2 ;  /* 0x0000000202137220 */ /* 0x000fe20000400000 */
[----:B------:R-:W-:-:S03]  /*07a0*/  FADD R2, R13, -R26 ;  /* 0x8000001a0d027221 */ /* 0x000fc60000000000 */
[----:B------:R-:W-:-:S04]  /*07b0*/  FFMA R19, R0, R0, R19 ;  /* 0x0000000000137223 */ /* 0x000fc80000000013 */
[----:B------:R-:W-:-:S04]  /*07c0*/  FFMA R19, R2, R2, R19 ;  /* 0x0000000202137223 */ /* 0x000fc80000000013 */
[----:B------:R0:W1:Y:S01]  /*07d0*/  MUFU.RSQ R2, R19 ;  /* 0x0000001300027308 */ /* 0x0000620000001400 */
[----:B------:R-:W-:-:S04]  /*07e0*/  IADD3 R0, PT, PT, R19, -0xd000000, RZ ;  /* 0xf300000013007810 */ /* 0x000fc80007ffe0ff */
[----:B------:R-:W-:-:S13]  /*07f0*/  ISETP.GT.U32.AND P0, PT, R0, 0x727fffff, PT ;  /* 0x727fffff0000780c */ /* 0x000fda0003f04070 */
[----:B01----:R-:W-:Y:S05]  /*0800*/  @!P0 BRA `(.L_x_13) ;  /* 0x0000000000108947 */ /* 0x003fea0003800000 */
[----:B------:R-:W-:Y:S01]  /*0810*/  IMAD.MOV.U32 R0, RZ, RZ, R19 ;  /* 0x000000ffff007224 */ /* 0x000fe200078e0013 */
[----:B------:R-:W-:-:S07]  /*0820*/  MOV R23, 0x840 ;  /* 0x0000084000177802 */ /* 0x000fce0000000f00 */
[----:B------:R-:W-:Y:S05]  /*0830*/  CALL.REL.NOINC `($__internal_1_$__cuda_sm20_sqrt_rn_f32_slowpath) ;  /* 0x0000002800347944 */ /* 0x000fea0003c00000 */
[----:B------:R-:W-:Y:S05]  /*0840*/  BRA `(.L_x_14) ;  /* 0x0000000000107947 */ /* 0x000fea0003800000 */
.L_x_13:
[----:B------:R-:W-:Y:S01]  /*0850*/  FMUL.FTZ R0, R19, R2 ;  /* 0x0000000213007220 */ /* 0x000fe20000410000 */
[----:B------:R-:W-:-:S03]  /*0860*/  FMUL.FTZ R2, R2, 0.5 ;  /* 0x3f00000002027820 */ /* 0x000fc60000410000 */
[----:B------:R-:W-:-:S04]  /*0870*/  FFMA R19, -R0, R0, R19 ;  /* 0x0000000000137223 */ /* 0x000fc80000000113 */
[----:B------:R-:W-:-:S07]  /*0880*/  FFMA R0, R19, R2, R0 ;  /* 0x0000000213007223 */ /* 0x000fce0000000000 */
.L_x_14:
[----:B------:R-:W-:Y:S05]  /*0890*/  BSYNC.RECONVERGENT B2 ;  /* 0x0000000000027941 */ /* 0x000fea0003800200 */
.L_x_12:
[----:B------:R-:W-:Y:S01]  /*08a0*/  FSETP.GT.AND P0, PT, R14, R17, PT ;  /* 0x000000110e00720b */ /* 0x000fe20003f04000 */
[----:B------:R-:W-:-:S12]  /*08b0*/  BSSY.RECONVERGENT B2, `(.L_x_15) ;  /* 0x0000013000027945 */ /* 0x000fd80003800200 */
[----:B------:R-:W-:Y:S05]  /*08c0*/  @!P0 BRA `(.L_x_16) ;  /* 0x0000000000288947 */ /* 0x000fea0003800000 */
[-C--:B------:R-:W-:Y:S02]  /*08d0*/  FSETP.GT.AND P1, PT, R14, R0.reuse, PT ;  /* 0x000000000e00720b */ /* 0x080fe40003f24000 */
[----:B------:R-:W-:-:S04]  /*08e0*/  FSETP.GT.AND P0, PT, R17, R0, PT ;  /* 0x000000001100720b */ /* 0x000fc80003f04000 */
[----:B------:R-:W-:Y:S02]  /*08f0*/  FSEL R2, R0, R17, P0 ;  /* 0x0000001100027208 */ /* 0x000fe40000000000 */
[----:B------:R-:W-:-:S05]  /*0900*/  FSEL R32, R17, R0, P0 ;  /* 0x0000000011207208 */ /* 0x000fca0000000000 */
[----:B------:R-:W-:Y:S01]  /*0910*/  @P1 MOV R0, R14 ;  /* 0x0000000e00001202 */ /* 0x000fe20000000f00 */
[--C-:B------:R-:W-:Y:S01]  /*0920*/  @P1 IMAD.MOV.U32 R17, RZ, RZ, R2.reuse ;  /* 0x000000ffff111224 */ /* 0x100fe200078e0002 */
[----:B------:R-:W-:Y:S01]  /*0930*/  @!P1 MOV R0, R32 ;  /* 0x0000002000009202 */ /* 0x000fe20000000f00 */
[----:B------:R-:W-:Y:S01]  /*0940*/  @!P1 IMAD.MOV.U32 R17, RZ, RZ, R2 ;  /* 0x000000ffff119224 */ /* 0x000fe200078e0002 */
[----:B------:R-:W-:Y:S01]  /*0950*/  @!P1 MOV R32, R14 ;  /* 0x0000000e00209202 */ /* 0x000fe20000000f00 */
[----:B------:R-:W-:Y:S06]  /*0960*/  BRA `(.L_x_17) ;  /* 0x00000000001c7947 */ /* 0x000fec0003800000 */
.L_x_16:
[CC--:B------:R-:W-:Y:S02]  /*0970*/  FSETP.GT.AND P1, PT, R14.reuse, R0.reuse, PT ;  /* 0x000000000e00720b */ /* 0x0c0fe40003f24000 */
[CC--:B------:R-:W-:Y:S02]  /*0980*/  FSETP.GT.AND P0, PT, R17.reuse, R0.reuse, PT ;  /* 0x000000001100720b */ /* 0x0c0fe40003f04000 */
[----:B------:R-:W-:Y:S02]  /*0990*/  FSEL R32, R14, R0, P1 ;  /* 0x000000000e207208 */ /* 0x000fe40000800000 */
[----:B------:R-:W-:Y:S02]  /*09a0*/  FSEL R19, R0, R14, P1 ;  /* 0x0000000e00137208 */ /* 0x000fe40000800000 */
[----:B------:R-:W-:Y:S02]  /*09b0*/  FSEL R0, R17, R0, P0 ;  /* 0x0000000011007208 */ /* 0x000fe40000000000 */
[----:B------:R-:W-:-:S02]  /*09c0*/  FSEL R32, R32, R17, P0 ;  /* 0x0000001120207208 */ /* 0x000fc40000000000 */
[----:B------:R-:W-:-:S07]  /*09d0*/  FSEL R17, R19, R14, P0 ;  /* 0x0000000e13117208 */ /* 0x000fce0000000000 */
.L_x_17:
[----:B------:R-:W-:Y:S05]  /*09e0*/  BSYNC.RECONVERGENT B2 ;  /* 0x0000000000027941 */ /* 0x000fea0003800200 */
.L_x_15:
[----:B------:R-:W0:Y:S01]  /*09f0*/  MUFU.RCP R2, R17 ;  /* 0x0000001100027308 */ /* 0x000e220000001000 */
[----:B------:R-:W-:Y:S01]  /*0a00*/  BSSY.RECONVERGENT B4, `(.L_x_18) ;  /* 0x000000f000047945 */ /* 0x000fe20003800200 */
[----:B------:R-:W-:Y:S01]  /*0a10*/  FMUL R21, R17, R17 ;  /* 0x0000001111157220 */ /* 0x000fe20000400000 */
[----:B------:R-:W-:-:S05]  /*0a20*/  FMUL R23, R0, R0 ;  /* 0x0000000000177220 */ /* 0x000fca0000400000 */
[----:B------:R-:W1:Y:S01]  /*0a30*/  FCHK P0, R0, R17 ;  /* 0x0000001100007302 */ /* 0x000e620000000000 */
[----:B0-----:R-:W-:-:S04]  /*0a40*/  FFMA R33, R2, -R17, 1 ;  /* 0x3f80000002217423 */ /* 0x001fc80000000811 */
[----:B------:R-:W-:-:S04]  /*0a50*/  FFMA R33, R2, R33, R2 ;  /* 0x0000002102217223 */ /* 0x000fc80000000002 */
[----:B------:R-:W-:-:S04]  /*0a60*/  FFMA R2, R33, R0, RZ ;  /* 0x0000000021027223 */ /* 0x000fc800000000ff */
[----:B------:R-:W-:-:S04]  /*0a70*/  FFMA R18, R2, -R17, R0 ;  /* 0x8000001102127223 */ /* 0x000fc80000000000 */
[----:B------:R-:W-:Y:S01]  /*0a80*/  FFMA R33, R33, R18, R2 ;  /* 0x0000001221217223 */ /* 0x000fe20000000002 */
[----:B-1----:R-:W-:Y:S06]  /*0a90*/  @!P0 BRA `(.L_x_19) ;  /* 0x0000000000148947 */ /* 0x002fec0003800000 */
[----:B------:R-:W-:Y:S01]  /*0aa0*/  IMAD.MOV.U32 R18, RZ, RZ, R0 ;  /* 0x000000ffff127224 */ /* 0x000fe200078e0000 */
[----:B------:R-:W-:Y:S02]  /*0ab0*/  MOV R19, R17 ;  /* 0x0000001100137202 */ /* 0x000fe40000000f00 */
[----:B------:R-:W-:-:S07]  /*0ac0*/  MOV R22, 0xae0 ;  /* 0x00000ae000167802 */ /* 0x000fce0000000f00 */
[----:B------:R-:W-:Y:S05]  /*0ad0*/  CALL.REL.NOINC `($__internal_2_$__cuda_sm3x_div_rn_noftz_f32_slowpath) ;  /* 0x0000002400e87944 */ /* 0x000fea0003c00000 */
[----:B------:R-:W-:-:S07]  /*0ae0*/  IMAD.MOV.U32 R33, RZ, RZ, R24 ;  /* 0x000000ffff217224 */ /* 0x000fce00078e0018 */
.L_x_19:
[----:B------:R-:W-:Y:S05]  /*0af0*/  BSYNC.RECONVERGENT B4 ;  /* 0x0000000000047941 */ /* 0x000fea0003800200 */
.L_x_18:
[----:B------:R-:W0:Y:S01]  /*0b00*/  MUFU.RCP R19, R32 ;  /* 0x0000002000137308 */ /* 0x000e220000001000 */
[----:B------:R-:W-:Y:S07]  /*0b10*/  BSSY.RECONVERGENT B4, `(.L_x_20) ;  /* 0x000000d000047945 */ /* 0x000fee0003800200 */
[----:B------:R-:W1:Y:S01]  /*0b20*/  FCHK P0, R0, R32 ;  /* 0x0000002000007302 */ /* 0x000e620000000000 */
[----:B0-----:R-:W-:-:S04]  /*0b30*/  FFMA R34, R19, -R32, 1 ;  /* 0x3f80000013227423 */ /* 0x001fc80000000820 */
[----:B------:R-:W-:-:S04]  /*0b40*/  FFMA R34, R19, R34, R19 ;  /* 0x0000002213227223 */ /* 0x000fc80000000013 */
[----:B------:R-:W-:-:S04]  /*0b50*/  FFMA R19, R34, R0, RZ ;  /* 0x0000000022137223 */ /* 0x000fc800000000ff */
[----:B------:R-:W-:-:S04]  /*0b60*/  FFMA R2, R19, -R32, R0 ;  /* 0x8000002013027223 */ /* 0x000fc80000000000 */
[----:B------:R-:W-:Y:S01]  /*0b70*/  FFMA R34, R34, R2, R19 ;  /* 0x0000000222227223 */ /* 0x000fe20000000013 */
[----:B-1----:R-:W-:Y:S06]  /*0b80*/  @!P0 BRA `(.L_x_21) ;  /* 0x0000000000148947 */ /* 0x002fec0003800000 */
[----:B------:R-:W-:Y:S01]  /*0b90*/  MOV R18, R0 ;  /* 0x0000000000127202 */ /* 0x000fe20000000f00 */
[----:B------:R-:W-:Y:S01]  /*0ba0*/  IMAD.MOV.U32 R19, RZ, RZ, R32 ;  /* 0x000000ffff137224 */ /* 0x000fe200078e0020 */
[----:B------:R-:W-:-:S07]  /*0bb0*/  MOV R22, 0xbd0 ;  /* 0x00000bd000167802 */ /* 0x000fce0000000f00 */
[----:B------:R-:W-:Y:S05]  /*0bc0*/  CALL.REL.NOINC `($__internal_2_$__cuda_sm3x_div_rn_noftz_f32_slowpath) ;  /* 0x0000002400ac7944 */ /* 0x000fea0003c00000 */
[----:B------:R-:W-:-:S07]  /*0bd0*/  MOV R34, R24 ;  /* 0x0000001800227202 */ /* 0x000fce0000000f00 */
.L_x_21:
[----:B------:R-:W-:Y:S05]  /*0be0*/  BSYNC.RECONVERGENT B4 ;  /* 0x0000000000047941 */ /* 0x000fea0003800200 */
.L_x_20:
[C---:B------:R-:W-:Y:S01]  /*0bf0*/  FADD R19, R32.reuse, R32 ;  /* 0x0000002020137221 */ /* 0x040fe20000000000 */
[----:B------:R-:W-:Y:S01]  /*0c00*/  FFMA R18, R32, R32, R23 ;  /* 0x0000002020127223 */ /* 0x000fe20000000017 */
[----:B------:R-:W-:Y:S02]  /*0c10*/  BSSY.RECONVERGENT B4, `(.L_x_22) ;  /* 0x000000f000047945 */ /* 0x000fe40003800200 */
[----:B------:R-:W-:Y:S01]  /*0c20*/  FMUL R25, R19, R0 ;  /* 0x0000000013197220 */ /* 0x000fe20000400000 */
[----:B------:R-:W-:-:S03]  /*0c30*/  FADD R18, -R21, R18 ;  /* 0x0000001215127221 */ /* 0x000fc60000000100 */
[----:B------:R-:W0:Y:S08]  /*0c40*/  MUFU.RCP R0, R25 ;  /* 0x0000001900007308 */ /* 0x000e300000001000 */
[----:B------:R-:W1:Y:S01]  /*0c50*/  FCHK P0, R18, R25 ;  /* 0x0000001912007302 */ /* 0x000e620000000000 */
[----:B0-----:R-:W-:-:S04]  /*0c60*/  FFMA R19, -R25, R0, 1 ;  /* 0x3f80000019137423 */ /* 0x001fc80000000100 */
[----:B------:R-:W-:-:S04]  /*0c70*/  FFMA R19, R0, R19, R0 ;  /* 0x0000001300137223 */ /* 0x000fc80000000000 */
[----:B------:R-:W-:-:S04]  /*0c80*/  FFMA R0, R18, R19, RZ ;  /* 0x0000001312007223 */ /* 0x000fc800000000ff */
[----:B------:R-:W-:-:S04]  /*0c90*/  FFMA R35, -R25, R0, R18 ;  /* 0x0000000019237223 */ /* 0x000fc80000000112 */
[----:B------:R-:W-:Y:S01]  /*0ca0*/  FFMA R35, R19, R35, R0 ;  /* 0x0000002313237223 */ /* 0x000fe20000000000 */
[----:B-1----:R-:W-:Y:S06]  /*0cb0*/  @!P0 BRA `(.L_x_23) ;  /* 0x0000000000108947 */ /* 0x002fec0003800000 */
[----:B------:R-:W-:Y:S01]  /*0cc0*/  IMAD.MOV.U32 R19, RZ, RZ, R25 ;  /* 0x000000ffff137224 */ /* 0x000fe200078e0019 */
[----:B------:R-:W-:-:S07]  /*0cd0*/  MOV R22, 0xcf0 ;  /* 0x00000cf000167802 */ /* 0x000fce0000000f00 */
[----:B------:R-:W-:Y:S05]  /*0ce0*/  CALL.REL.NOINC `($__internal_2_$__cuda_sm3x_div_rn_noftz_f32_slowpath) ;  /* 0x0000002400647944 */ /* 0x000fea0003c00000 */
[----:B------:R-:W-:-:S07]  /*0cf0*/  MOV R35, R24 ;  /* 0x0000001800237202 */ /* 0x000fce0000000f00 */
.L_x_23:
[----:B------:R-:W-:Y:S05]  /*0d00*/  BSYNC.RECONVERGENT B4 ;  /* 0x0000000000047941 */ /* 0x000fea0003800200 */
.L_x_22:
        /* <DEDUP_REMOVED lines=14> */
.L_x_25:
[----:B------:R-:W-:Y:S05]  /*0df0*/  BSYNC.RECONVERGENT B4 ;  /* 0x0000000000047941 */ /* 0x000fea0003800200 */
.L_x_24:
[----:B------:R-:W-:Y:S01]  /*0e00*/  FADD R19, R17, R17 ;  /* 0x0000001111137221 */ /* 0x000fe20000000000 */
[-C--:B------:R-:W-:Y:S01]  /*0e10*/  FFMA R18, R32, R32.reuse, R21 ;  /* 0x0000002020127223 */ /* 0x080fe20000000015 */
        /* <DEDUP_REMOVED lines=11> */
[----:B------:R-:W-:Y:S02]  /*0ed0*/  MOV R19, R25 ;  /* 0x0000001900137202 */ /* 0x000fe40000000f00 */
[----:B------:R-:W-:-:S07]  /*0ee0*/  MOV R22, 0xf00 ;  /* 0x00000f0000167802 */ /* 0x000fce0000000f00 */
[----:B------:R-:W-:Y:S05]  /*0ef0*/  CALL.REL.NOINC `($__internal_2_$__cuda_sm3x_div_rn_noftz_f32_slowpath) ;  /* 0x0000002000e07944 */ /* 0x000fea0003c00000 */
[----:B------:R-:W-:-:S07]  /*0f00*/  IMAD.MOV.U32 R0, RZ, RZ, R24 ;  /* 0x000000ffff007224 */ /* 0x000fce00078e0018 */
.L_x_27:
[----:B------:R-:W-:Y:S05]  /*0f10*/  BSYNC.RECONVERGENT B4 ;  /* 0x0000000000047941 */ /* 0x000fea0003800200 */
.L_x_26:
[----:B------:R-:W-:Y:S01]  /*0f20*/  HFMA2 R19, -RZ, RZ, 1.75, 0 ;  /* 0x3f000000ff137431 */ /* 0x000fe200000001ff */
[C---:B------:R-:W-:Y:S01]  /*0f30*/  FSETP.NEU.AND P1, PT, |R0|.reuse, 1, PT ;  /* 0x3f8000000000780b */ /* 0x040fe20003f2d200 */
[----:B------:R-:W-:Y:S01]  /*0f40*/  IMAD.MOV.U32 R21, RZ, RZ, 0x3d10ecef ;  /* 0x3d10ecefff157424 */ /* 0x000fe200078e00ff */
[C---:B------:R-:W-:Y:S01]  /*0f50*/  FSETP.GT.AND P0, PT, |R0|.reuse, 0.56000000238418579102, PT ;  /* 0x3f0f5c290000780b */ /* 0x040fe20003f04200 */
[----:B------:R-:W-:Y:S01]  /*0f60*/  BSSY.RECONVERGENT B2, `(.L_x_28) ;  /* 0x000002e000027945 */ /* 0x000fe20003800200 */
[----:B------:R-:W-:Y:S01]  /*0f70*/  MOV R20, 0xf01b866e ;  /* 0xf01b866e00147802 */ /* 0x000fe20000000f00 */
[----:B------:R-:W-:-:S04]  /*0f80*/  FFMA R2, |R0|, -R19, 0.5 ;  /* 0x3f00000000027423 */ /* 0x000fc80000000a13 */
[----:B------:R-:W0:Y:S02]  /*0f90*/  MUFU.RSQ R19, R2 ;  /* 0x0000000200137308 */ /* 0x000e240000001400 */
[----:B0-----:R-:W-:Y:S01]  /*0fa0*/  FMUL R18, R2, R19 ;  /* 0x0000001302127220 */ /* 0x001fe20000400000 */
[----:B------:R-:W-:-:S04]  /*0fb0*/  FMUL R19, R19, -0.5 ;  /* 0xbf00000013137820 */ /* 0x000fc80000400000 */
[----:B------:R-:W-:-:S04]  /*0fc0*/  FFMA R19, R18, R19, 0.5 ;  /* 0x3f00000012137423 */ /* 0x000fc80000000013 */
[----:B------:R-:W-:Y:S01]  /*0fd0*/  FFMA R19, R18, R19, R18 ;  /* 0x0000001312137223 */ /* 0x000fe20000000012 */
[----:B------:R-:W-:-:S04]  /*0fe0*/  HFMA2 R18, -RZ, RZ, 0, 5.9604644775390625e-08 ;  /* 0x00000001ff127431 */ /* 0x000fc800000001ff */
[----:B------:R-:W-:Y:S02]  /*0ff0*/  FSEL R19, R19, RZ, P1 ;  /* 0x000000ff13137208 */ /* 0x000fe40000800000 */
[----:B------:R-:W-:Y:S02]  /*1000*/  FSETP.GT.AND P1, PT, R0, 0.56000000238418579102, PT ;  /* 0x3f0f5c290000780b */ /* 0x000fe40003f24000 */
[----:B------:R-:W-:-:S04]  /*1010*/  FSEL R19, R19, |R0|, P0 ;  /* 0x4000000013137208 */ /* 0x000fc80000000000 */
[----:B------:R-:W-:Y:S02]  /*1020*/  LOP3.LUT R24, R19, 0x80000000, R0, 0xb8, !PT ;  /* 0x8000000013187812 */ /* 0x000fe400078eb800 */
[----:B------:R-:W0:Y:S03]  /*1030*/  MUFU.RCP64H R19, 3.1415882110595703125 ;  /* 0x400921f900137908 */ /* 0x000e260000001800 */
[----:B------:R-:W-:-:S04]  /*1040*/  FMUL R2, R24, R24 ;  /* 0x0000001818027220 */ /* 0x000fc80000400000 */
[----:B------:R-:W-:-:S04]  /*1050*/  FFMA R21, R2, R21, 0.016980519518256187439 ;  /* 0x3c8b1abb02157423 */ /* 0x000fc80000000015 */
[----:B------:R-:W-:-:S04]  /*1060*/  FFMA R21, R2, R21, 0.030762933194637298584 ;  /* 0x3cfc028c02157423 */ /* 0x000fc80000000015 */
[----:B------:R-:W-:Y:S01]  /*1070*/  FFMA R23, R2, R21, 0.044709417968988418579 ;  /* 0x3d37213902177423 */ /* 0x000fe20000000015 */
[----:B------:R-:W-:-:S03]  /*1080*/  IMAD.MOV.U32 R21, RZ, RZ, 0x400921f9 ;  /* 0x400921f9ff157424 */ /* 0x000fc600078e00ff */
[----:B------:R-:W-:-:S04]  /*1090*/  FFMA R23, R2, R23, 0.074989043176174163818 ;  /* 0x3d9993db02177423 */ /* 0x000fc80000000017 */
[----:B------:R-:W-:Y:S01]  /*10a0*/  FFMA R25, R2, R23, 0.16666707396507263184 ;  /* 0x3e2aaac602197423 */ /* 0x000fe20000000017 */
[----:B0-----:R-:W-:-:S03]  /*10b0*/  DFMA R22, R18, -R20, 1 ;  /* 0x3ff000001216742b */ /* 0x001fc60000000814 */
[----:B------:R-:W-:-:S04]  /*10c0*/  FMUL R25, R2, R25 ;  /* 0x0000001902197220 */ /* 0x000fc80000400000 */
[----:B------:R-:W-:Y:S01]  /*10d0*/  FFMA R0, R24, R25, R24 ;  /* 0x0000001918007223 */ /* 0x000fe20000000018 */
[----:B------:R-:W-:Y:S01]  /*10e0*/  DFMA R22, R22, R22, R22 ;  /* 0x000000161616722b */ /* 0x000fe20000000016 */
[----:B------:R-:W-:-:S03]  /*10f0*/  IMAD.MOV.U32 R25, RZ, RZ, 0x3fd774eb ;  /* 0x3fd774ebff197424 */ /* 0x000fc600078e00ff */
[----:B------:R-:W-:-:S04]  /*1100*/  FSEL R2, R0, -R0, P0 ;  /* 0x8000000000027208 */ /* 0x000fc80000000000 */
[----:B------:R-:W-:Y:S01]  /*1110*/  DFMA R22, R18, R22, R18 ;  /* 0x000000161216722b */ /* 0x000fe20000000012 */
[----:B------:R-:W-:-:S04]  /*1120*/  @!P1 FFMA R0, R25, 0.93318945169448852539, R2 ;  /* 0x3f6ee58119009823 */ /* 0x000fc80000000002 */
[----:B------:R-:W-:-:S03]  /*1130*/  @P0 FADD R0, R0, R0 ;  /* 0x0000000000000221 */ /* 0x000fc60000000000 */
[C---:B------:R-:W-:Y:S01]  /*1140*/  DFMA R24, R22.reuse, -R20, 1 ;  /* 0x3ff000001618742b */ /* 0x040fe20000000814 */
[----:B------:R-:W0:Y:S07]  /*1150*/  F2F.F64.F32 R18, R0 ;  /* 0x0000000000127310 */ /* 0x000e2e0000201800 */
[----:B------:R-:W-:-:S08]  /*1160*/  DFMA R24, R22, R24, R22 ;  /* 0x000000181618722b */ /* 0x000fd00000000016 */
[----:B0-----:R-:W-:Y:S01]  /*1170*/  DMUL R22, R18, R24 ;  /* 0x0000001812167228 */ /* 0x001fe20000000000 */
[----:B------:R-:W-:-:S07]  /*1180*/  FSETP.GEU.AND P1, PT, |R19|, 6.5827683646048100446e-37, PT ;  /* 0x036000001300780b */ /* 0x000fce0003f2e200 */
[----:B------:R-:W-:-:S08]  /*1190*/  DFMA R20, R22, -R20, R18 ;  /* 0x800000141614722b */ /* 0x000fd00000000012 */
[----:B------:R-:W-:Y:S01]  /*11a0*/  DFMA R22, R24, R20, R22 ;  /* 0x000000141816722b */ /* 0x000fe20000000016 */
[----:B------:R-:W-:Y:S01]  /*11b0*/  MOV R20, 0xf01b866e ;  /* 0xf01b866e00147802 */ /* 0x000fe20000000f00 */
[----:B------:R-:W-:-:S08]  /*11c0*/  IMAD.MOV.U32 R21, RZ, RZ, 0x400921f9 ;  /* 0x400921f9ff157424 */ /* 0x000fd000078e00ff */
[----:B------:R-:W-:-:S05]  /*11d0*/  FFMA R2, RZ, 2.1426985263824462891, R23 ;  /* 0x400921f9ff027823 */ /* 0x000fca0000000017 */
[----:B------:R-:W-:-:S13]  /*11e0*/  FSETP.GT.AND P0, PT, |R2|, 1.469367938527859385e-39, PT ;  /* 0x001000000200780b */ /* 0x000fda0003f04200 */
[----:B------:R-:W-:Y:S05]  /*11f0*/  @P0 BRA P1, `(.L_x_29) ;  /* 0x0000000000100947 */ /* 0x000fea0000800000 */
[----:B------:R-:W-:Y:S01]  /*1200*/  MOV R22, R18 ;  /* 0x0000001200167202 */ /* 0x000fe20000000f00 */
[----:B------:R-:W-:Y:S01]  /*1210*/  IMAD.MOV.U32 R23, RZ, RZ, R19 ;  /* 0x000000ffff177224 */ /* 0x000fe200078e0013 */
[----:B------:R-:W-:-:S07]  /*1220*/  MOV R2, 0x1240 ;  /* 0x0000124000027802 */ /* 0x000fce0000000f00 */
[----:B------:R-:W-:Y:S05]  /*1230*/  CALL.REL.NOINC `($__internal_0_$__cuda_sm20_div_rn_f64_full) ;  /* 0x0000001800407944 */ /* 0x000fea0003c00000 */
.L_x_29:
[----:B------:R-:W-:Y:S05]  /*1240*/  BSYNC.RECONVERGENT B2 ;  /* 0x0000000000027941 */ /* 0x000fea0003800200 */
.L_x_28:
[----:B------:R-:W0:Y:S01]  /*1250*/  F2F.F32.F64 R0, R22 ;  /* 0x0000001600007310 */ /* 0x000e220000301000 */
[----:B------:R-:W-:Y:S01]  /*1260*/  BSSY.RECONVERGENT B4, `(.L_x_30) ;  /* 0x0000016000047945 */ /* 0x000fe20003800200 */
[----:B------:R-:W-:Y:S01]  /*1270*/  HFMA2 R2, -RZ, RZ, 0, 0 ;  /* 0x00000000ff027431 */ /* 0x000fe200000001ff */
[----:B0-----:R-:W-:-:S04]  /*1280*/  FSETP.GE.AND P0, PT, R0, 1, PT ;  /* 0x3f8000000000780b */ /* 0x001fc80003f06000 */
[----:B------:R-:W-:-:S13]  /*1290*/  FSETP.LT.OR P0, PT, R0, RZ, P0 ;  /* 0x000000ff0000720b */ /* 0x000fda0000701400 */
[----:B------:R-:W-:Y:S05]  /*12a0*/  @P0 BRA `(.L_x_31) ;  /* 0x0000000000440947 */ /* 0x000fea0003800000 */
[----:B------:R-:W-:Y:S01]  /*12b0*/  MOV R2, 0x3d23d70a ;  /* 0x3d23d70a00027802 */ /* 0x000fe20000000f00 */
[----:B------:R-:W-:Y:S01]  /*12c0*/  IMAD.MOV.U32 R19, RZ, RZ, 0x41c80000 ;  /* 0x41c80000ff137424 */ /* 0x000fe200078e00ff */
[----:B------:R-:W0:Y:S01]  /*12d0*/  FCHK P0, R0, 0.039999999105930328369 ;  /* 0x3d23d70a00007902 */ /* 0x000e220000000000 */
[----:B------:R-:W-:Y:S02]  /*12e0*/  BSSY.RECONVERGENT B5, `(.L_x_32) ;  /* 0x000000c000057945 */ /* 0x000fe40003800200 */
[----:B------:R-:W-:-:S04]  /*12f0*/  FFMA R2, R19, -R2, 1 ;  /* 0x3f80000013027423 */ /* 0x000fc80000000802 */
[----:B------:R-:W-:-:S04]  /*1300*/  FFMA R19, R2, R19, 25 ;  /* 0x41c8000002137423 */ /* 0x000fc80000000013 */
[----:B------:R-:W-:-:S04]  /*1310*/  FFMA R2, R0, R19, RZ ;  /* 0x0000001300027223 */ /* 0x000fc800000000ff */
[----:B------:R-:W-:-:S04]  /*1320*/  FFMA R18, R2, -0.039999999105930328369, R0 ;  /* 0xbd23d70a02127823 */ /* 0x000fc80000000000 */
[----:B------:R-:W-:Y:S01]  /*1330*/  FFMA R2, R19, R18, R2 ;  /* 0x0000001213027223 */ /* 0x000fe20000000002 */
[----:B0-----:R-:W-:Y:S06]  /*1340*/  @!P0 BRA `(.L_x_33) ;  /* 0x0000000000148947 */ /* 0x001fec0003800000 */
[----:B------:R-:W-:Y:S01]  /*1350*/  IMAD.MOV.U32 R18, RZ, RZ, R0 ;  /* 0x000000ffff127224 */ /* 0x000fe200078e0000 */
[----:B------:R-:W-:Y:S02]  /*1360*/  MOV R19, 0x3d23d70a ;  /* 0x3d23d70a00137802 */ /* 0x000fe40000000f00 */
[----:B------:R-:W-:-:S07]  /*1370*/  MOV R22, 0x1390 ;  /* 0x0000139000167802 */ /* 0x000fce0000000f00 */
[----:B------:R-:W-:Y:S05]  /*1380*/  CALL.REL.NOINC `($__internal_2_$__cuda_sm3x_div_rn_noftz_f32_slowpath) ;  /* 0x0000001c00bc7944 */ /* 0x000fea0003c00000 */
[----:B------:R-:W-:-:S07]  /*1390*/  IMAD.MOV.U32 R2, RZ, RZ, R24 ;  /* 0x000000ffff027224 */ /* 0x000fce00078e0018 */
.L_x_33:
[----:B------:R-:W-:Y:S05]  /*13a0*/  BSYNC.RECONVERGENT B5 ;  /* 0x0000000000057941 */ /* 0x000fea0003800200 */
.L_x_32:
[----:B------:R-:W0:Y:S02]  /*13b0*/  F2I.FLOOR.NTZ R2, R2 ;  /* 0x0000000200027305 */ /* 0x000e240000207100 */
.L_x_31:
[----:B------:R-:W-:Y:S05]  /*13c0*/  BSYNC.RECONVERGENT B4 ;  /* 0x0000000000047941 */ /* 0x000fea0003800200 */
.L_x_30:
[C---:B------:R-:W-:Y:S01]  /*13d0*/  FSETP.GE.AND P1, PT, R17.reuse, 12, PT ;  /* 0x414000001100780b */ /* 0x040fe20003f26000 */
[----:B------:R-:W-:Y:S01]  /*13e0*/  BSSY.RECONVERGENT B4, `(.L_x_34) ;  /* 0x0000016000047945 */ /* 0x000fe20003800200 */
[----:B------:R-:W-:Y:S02]  /*13f0*/  PLOP3.LUT P5, PT, PT, PT, PT, 0x8, 0x80 ;  /* 0x000000000080781c */ /* 0x000fe40003fae170 */
[----:B------:R-:W-:-:S13]  /*1400*/  FSETP.LT.OR P1, PT, R17, 2, P1 ;  /* 0x400000001100780b */ /* 0x000fda0000f21400 */
[----:B------:R-:W-:Y:S05]  /*1410*/  @P1 BRA `(.L_x_35) ;  /* 0x0000000000481947 */ /* 0x000fea0003800000 */
[----:B------:R-:W-:Y:S02]  /*1420*/  HFMA2 R22, -RZ, RZ, 2.3125, 0 ;  /* 0x40a00000ff167431 */ /* 0x000fe400000001ff */
[----:B------:R-:W-:Y:S01]  /*1430*/  FADD R18, R17, -2 ;  /* 0xc000000011127421 */ /* 0x000fe20000000000 */
[----:B------:R-:W-:Y:S01]  /*1440*/  IMAD.MOV.U32 R19, RZ, RZ, 0x3e4ccccd ;  /* 0x3e4ccccdff137424 */ /* 0x000fe200078e00ff */
[----:B------:R-:W-:Y:S02]  /*1450*/  BSSY.RECONVERGENT B5, `(.L_x_36) ;  /* 0x000000c000057945 */ /* 0x000fe40003800200 */
[----:B------:R-:W1:Y:S01]  /*1460*/  FCHK P0, R18, 0.20000000298023223877 ;  /* 0x3e4ccccd12007902 */ /* 0x000e620000000000 */
[----:B------:R-:W-:-:S04]  /*1470*/  FFMA R19, R22, -R19, 1 ;  /* 0x3f80000016137423 */ /* 0x000fc80000000813 */
[----:B------:R-:W-:-:S04]  /*1480*/  FFMA R19, R19, R22, 5 ;  /* 0x40a0000013137423 */ /* 0x000fc80000000016 */
[----:B------:R-:W-:-:S04]  /*1490*/  FFMA R22, R18, R19, RZ ;  /* 0x0000001312167223 */ /* 0x000fc800000000ff */
[----:B------:R-:W-:-:S04]  /*14a0*/  FFMA R23, R22, -0.20000000298023223877, R18 ;  /* 0xbe4ccccd16177823 */ /* 0x000fc80000000012 */
[----:B------:R-:W-:Y:S01]  /*14b0*/  FFMA R19, R19, R23, R22 ;  /* 0x0000001713137223 */ /* 0x000fe20000000016 */
[----:B-1----:R-:W-:Y:S06]  /*14c0*/  @!P0 BRA `(.L_x_37) ;  /* 0x0000000000108947 */ /* 0x002fec0003800000 */
[----:B------:R-:W-:Y:S02]  /*14d0*/  MOV R19, 0x3e4ccccd ;  /* 0x3e4ccccd00137802 */ /* 0x000fe40000000f00 */
[----:B------:R-:W-:-:S07]  /*14e0*/  MOV R22, 0x1500 ;  /* 0x0000150000167802 */ /* 0x000fce0000000f00 */
[----:B0-----:R-:W-:Y:S05]  /*14f0*/  CALL.REL.NOINC `($__internal_2_$__cuda_sm3x_div_rn_noftz_f32_slowpath) ;  /* 0x0000001c00607944 */ /* 0x001fea0003c00000 */
[----:B------:R-:W-:-:S07]  /*1500*/  IMAD.MOV.U32 R19, RZ, RZ, R24 ;  /* 0x000000ffff137224 */ /* 0x000fce00078e0018 */
.L_x_37:
[----:B------:R-:W-:Y:S05]  /*1510*/  BSYNC.RECONVERGENT B5 ;  /* 0x0000000000057941 */ /* 0x000fea0003800200 */
.L_x_36:
[----:B------:R-:W1:Y:S02]  /*1520*/  F2I.FLOOR.NTZ R19, R19 ;  /* 0x0000001300137305 */ /* 0x000e640000207100 */
[----:B-1----:R-:W-:-:S13]  /*1530*/  ISETP.EQ.AND P5, PT, R19, 0x31, PT ;  /* 0x000000311300780c */ /* 0x002fda0003fa2270 */
.L_x_35:
[----:B------:R-:W-:Y:S05]  /*1540*/  BSYNC.RECONVERGENT B4 ;  /* 0x0000000000047941 */ /* 0x000fea0003800200 */
.L_x_34:
[C---:B------:R-:W-:Y:S01]  /*1550*/  FSETP.GE.AND P2, PT, R36.reuse, 4.0999999046325683594, PT ;  /* 0x408333332400780b */ /* 0x040fe20003f46000 */
[----:B------:R-:W-:Y:S01]  /*1560*/  BSSY.RECONVERGENT B4, `(.L_x_38) ;  /* 0x0000017000047945 */ /* 0x000fe20003800200 */
[----:B------:R-:W-:Y:S02]  /*1570*/  PLOP3.LUT P0, PT, PT, PT, PT, 0x8, 0x80 ;  /* 0x000000000080781c */ /* 0x000fe40003f0e170 */
[----:B------:R-:W-:-:S13]  /*1580*/  FSETP.LT.OR P2, PT, R36, 0.89999997615814208984, P2 ;  /* 0x3f6666662400780b */ /* 0x000fda0001741400 */
[----:B------:R-:W-:Y:S05]  /*1590*/  @P2 BRA `(.L_x_39) ;  /* 0x00000000004c2947 */ /* 0x000fea0003800000 */
[----:B------:R-:W-:Y:S02]  /*15a0*/  HFMA2 R18, -RZ, RZ, 2.3125, 0 ;  /* 0x40a00000ff127431 */ /* 0x000fe400000001ff */
[----:B------:R-:W-:Y:S01]  /*15b0*/  FADD R36, R36, -0.89999997615814208984 ;  /* 0xbf66666624247421 */ /* 0x000fe20000000000 */
        /* <DEDUP_REMOVED lines=9> */
[----:B------:R-:W-:Y:S01]  /*1650*/  MOV R18, R36 ;  /* 0x0000002400127202 */ /* 0x000fe20000000f00 */
[----:B------:R-:W-:Y:S01]  /*1660*/  IMAD.MOV.U32 R19, RZ, RZ, 0x3e4ccccd ;  /* 0x3e4ccccdff137424 */ /* 0x000fe200078e00ff */
[----:B------:R-:W-:-:S07]  /*1670*/  MOV R22, 0x1690 ;  /* 0x0000169000167802 */ /* 0x000fce0000000f00 */
[----:B0-----:R-:W-:Y:S05]  /*1680*/  CALL.REL.NOINC `($__internal_2_$__cuda_sm3x_div_rn_noftz_f32_slowpath) ;  /* 0x0000001800fc7944 */ /* 0x001fea0003c00000 */
[----:B------:R-:W-:-:S07]  /*1690*/  MOV R18, R24 ;  /* 0x0000001800127202 */ /* 0x000fce0000000f00 */
.L_x_41:
[----:B------:R-:W-:Y:S05]  /*16a0*/  BSYNC.RECONVERGENT B5 ;  /* 0x0000000000057941 */ /* 0x000fea0003800200 */
.L_x_40:
[----:B------:R-:W1:Y:S02]  /*16b0*/  F2I.FLOOR.NTZ R18, R18 ;  /* 0x0000001200127305 */ /* 0x000e640000207100 */
[----:B-1----:R-:W-:-:S13]  /*16c0*/  ISETP.EQ.AND P0, PT, R18, 0xf, PT ;  /* 0x0000000f1200780c */ /* 0x002fda0003f02270 */
.L_x_39:
[----:B------:R-:W-:Y:S05]  /*16d0*/  BSYNC.RECONVERGENT B4 ;  /* 0x0000000000047941 */ /* 0x000fea0003800200 */
.L_x_38:
[----:B------:R-:W-:Y:S01]  /*16e0*/  IMAD.MOV.U32 R18, RZ, RZ, 0x3f000000 ;  /* 0x3f000000ff127424 */ /* 0x000fe200078e00ff */
[C---:B------:R-:W-:Y:S01]  /*16f0*/  FSETP.NEU.AND P2, PT, |R35|.reuse, 1, PT ;  /* 0x3f8000002300780b */ /* 0x040fe20003f4d200 */
[----:B------:R-:W-:Y:S01]  /*1700*/  MUFU.RCP64H R25, 3.1415882110595703125 ;  /* 0x400921f900197908 */ /* 0x000fe20000001800 */
[C---:B------:R-:W-:Y:S01]  /*1710*/  FSETP.GT.AND P3, PT, |R35|.reuse, 0.56000000238418579102, PT ;  /* 0x3f0f5c292300780b */ /* 0x040fe20003f64200 */
[----:B------:R-:W-:Y:S01]  /*1720*/  FFMA R18, |R35|, -R18, 0.5 ;  /* 0x3f00000023127423 */ /* 0x000fe20000000a12 */
[----:B------:R-:W-:Y:S01]  /*1730*/  MOV R23, 0x400921f9 ;  /* 0x400921f900177802 */ /* 0x000fe20000000f00 */
[----:B------:R-:W-:Y:S01]  /*1740*/  IMAD.MOV.U32 R24, RZ, RZ, 0x1 ;  /* 0x00000001ff187424 */ /* 0x000fe200078e00ff */
[----:B------:R-:W-:Y:S01]  /*1750*/  PLOP3.LUT P0, PT, P5, P0, PT, 0x80, 0x8 ;  /* 0x000000000008781c */ /* 0x000fe20002f01070 */
[----:B------:R-:W-:Y:S02]  /*1760*/  BSSY.RECONVERGENT B2, `(.L_x_42) ;  /* 0x000002b000027945 */ /* 0x000fe40003800200 */
[----:B------:R-:W1:Y:S01]  /*1770*/  MUFU.RSQ R19, R18 ;  /* 0x0000001200137308 */ /* 0x000e620000001400 */
[----:B0-----:R-:W-:Y:S01]  /*1780*/  ISETP.LT.OR P0, PT, R2, RZ, !P0 ;  /* 0x000000ff0200720c */ /* 0x001fe20004701670 */
[----:B-1----:R-:W-:Y:S01]  /*1790*/  FMUL R22, R18, R19 ;  /* 0x0000001312167220 */ /* 0x002fe20000400000 */
[----:B------:R-:W-:-:S04]  /*17a0*/  FMUL R19, R19, -0.5 ;  /* 0xbf00000013137820 */ /* 0x000fc80000400000 */
[----:B------:R-:W-:-:S04]  /*17b0*/  FFMA R19, R22, R19, 0.5 ;  /* 0x3f00000016137423 */ /* 0x000fc80000000013 */
[----:B------:R-:W-:-:S05]  /*17c0*/  FFMA R19, R22, R19, R22 ;  /* 0x0000001316137223 */ /* 0x000fca0000000016 */
[----:B------:R-:W-:Y:S02]  /*17d0*/  FSEL R22, R19, RZ, P2 ;  /* 0x000000ff13167208 */ /* 0x000fe40001000000 */
[----:B------:R-:W-:Y:S02]  /*17e0*/  FSETP.GT.AND P2, PT, R35, 0.56000000238418579102, PT ;  /* 0x3f0f5c292300780b */ /* 0x000fe40003f44000 */
[----:B------:R-:W-:-:S04]  /*17f0*/  FSEL R22, R22, |R35|, P3 ;  /* 0x4000002316167208 */ /* 0x000fc80001800000 */
[----:B------:R-:W-:Y:S01]  /*1800*/  LOP3.LUT R26, R22, 0x80000000, R35, 0xb8, !PT ;  /* 0x80000000161a7812 */ /* 0x000fe200078eb823 */
[----:B------:R-:W-:-:S04]  /*1810*/  HFMA2 R22, -RZ, RZ, 1.265625, -5052 ;  /* 0x3d10ecefff167431 */ /* 0x000fc800000001ff */
[----:B------:R-:W-:-:S04]  /*1820*/  FMUL R27, R26, R26 ;  /* 0x0000001a1a1b7220 */ /* 0x000fc80000400000 */
[----:B------:R-:W-:Y:S01]  /*1830*/  FFMA R18, R27, R22, 0.016980519518256187439 ;  /* 0x3c8b1abb1b127423 */ /* 0x000fe20000000016 */
[----:B------:R-:W-:-:S03]  /*1840*/  IMAD.MOV.U32 R22, RZ, RZ, -0xfe47992 ;  /* 0xf01b866eff167424 */ /* 0x000fc600078e00ff */
[----:B------:R-:W-:-:S04]  /*1850*/  FFMA R18, R27, R18, 0.030762933194637298584 ;  /* 0x3cfc028c1b127423 */ /* 0x000fc80000000012 */
[----:B------:R-:W-:-:S04]  /*1860*/  FFMA R18, R27, R18, 0.044709417968988418579 ;  /* 0x3d3721391b127423 */ /* 0x000fc80000000012 */
[----:B------:R-:W-:-:S04]  /*1870*/  FFMA R18, R27, R18, 0.074989043176174163818 ;  /* 0x3d9993db1b127423 */ /* 0x000fc80000000012 */
[----:B------:R-:W-:Y:S01]  /*1880*/  FFMA R28, R27, R18, 0.16666707396507263184 ;  /* 0x3e2aaac61b1c7423 */ /* 0x000fe20000000012 */
[----:B------:R-:W-:-:S03]  /*1890*/  DFMA R18, R24, -R22, 1 ;  /* 0x3ff000001812742b */ /* 0x000fc60000000816 */
[----:B------:R-:W-:Y:S01]  /*18a0*/  FMUL R27, R27, R28 ;  /* 0x0000001c1b1b7220 */ /* 0x000fe20000400000 */
[----:B------:R-:W-:-:S03]  /*18b0*/  MOV R28, 0x3fd774eb ;  /* 0x3fd774eb001c7802 */ /* 0x000fc60000000f00 */
[----:B------:R-:W-:Y:S01]  /*18c0*/  FFMA R26, R26, R27, R26 ;  /* 0x0000001b1a1a7223 */ /* 0x000fe2000000001a */
[----:B------:R-:W-:-:S04]  /*18d0*/  DFMA R18, R18, R18, R18 ;  /* 0x000000121212722b */ /* 0x000fc80000000012 */
[----:B------:R-:W-:-:S04]  /*18e0*/  FSEL R27, R26, -R26, P3 ;  /* 0x8000001a1a1b7208 */ /* 0x000fc80001800000 */
[----:B------:R-:W-:Y:S01]  /*18f0*/  DFMA R24, R24, R18, R24 ;  /* 0x000000121818722b */ /* 0x000fe20000000018 */
[----:B------:R-:W-:-:S04]  /*1900*/  @!P2 FFMA R26, R28, 0.93318945169448852539, R27 ;  /* 0x3f6ee5811c1aa823 */ /* 0x000fc8000000001b */
[----:B------:R-:W-:-:S03]  /*1910*/  @P3 FADD R26, R26, R26 ;  /* 0x0000001a1a1a3221 */ /* 0x000fc60000000000 */
[----:B------:R-:W-:-:S03]  /*1920*/  DFMA R18, R24, -R22, 1 ;  /* 0x3ff000001812742b */ /* 0x000fc60000000816 */
[----:B------:R-:W0:Y:S05]  /*1930*/  F2F.F64.F32 R26, R26 ;  /* 0x0000001a001a7310 */ /* 0x000e2a0000201800 */
[----:B------:R-:W-:-:S08]  /*1940*/  DFMA R18, R24, R18, R24 ;  /* 0x000000121812722b */ /* 0x000fd00000000018 */
[----:B0-----:R-:W-:Y:S01]  /*1950*/  DMUL R24, R18, R26 ;  /* 0x0000001a12187228 */ /* 0x001fe20000000000 */
[----:B------:R-:W-:-:S07]  /*1960*/  FSETP.GEU.AND P3, PT, |R27|, 6.5827683646048100446e-37, PT ;  /* 0x036000001b00780b */ /* 0x000fce0003f6e200 */
[----:B------:R-:W-:-:S08]  /*1970*/  DFMA R22, R24, -R22, R26 ;  /* 0x800000161816722b */ /* 0x000fd0000000001a */
[----:B------:R-:W-:-:S10]  /*1980*/  DFMA R18, R18, R22, R24 ;  /* 0x000000161212722b */ /* 0x000fd40000000018 */
[----:B------:R-:W-:-:S05]  /*1990*/  FFMA R22, RZ, 2.1426985263824462891, R19 ;  /* 0x400921f9ff167823 */ /* 0x000fca0000000013 */
[----:B------:R-:W-:Y:S01]  /*19a0*/  FSETP.GT.AND P2, PT, |R22|, 1.469367938527859385e-39, PT ;  /* 0x001000001600780b */ /* 0x000fe20003f44200 */
[----:B------:R-:W-:-:S12]  /*19b0*/  @P0 BRA `(.L_x_43) ;  /* 0x0000000000140947 */ /* 0x000fd80003800000 */
[----:B------:R-:W0:Y:S01]  /*19c0*/  S2UR UR5, SR_CgaCtaId ;  /* 0x00000000000579c3 */ /* 0x000e220000008800 */
[----:B------:R-:W-:Y:S02]  /*19d0*/  UMOV UR4, 0x400 ;  /* 0x0000040000047882 */ /* 0x000fe40000000000 */
[----:B0-----:R-:W-:-:S06]  /*19e0*/  ULEA UR4, UR5, UR4, 0x18 ;  /* 0x0000000405047291 */ /* 0x001fcc000f8ec0ff */
[----:B------:R-:W-:-:S05]  /*19f0*/  LEA R2, R2, UR4, 0x2 ;  /* 0x0000000402027c11 */ /* 0x000fca000f8e10ff */
[----:B------:R0:W-:Y:S02]  /*1a00*/  ATOMS.POPC.INC.32 RZ, [R2+URZ] ;  /* 0x0000000002ff7f8c */ /* 0x0001e4000d8000ff */
.L_x_43:
[----:B------:R-:W-:Y:S05]  /*1a10*/  BSYNC.RECONVERGENT B2 ;  /* 0x0000000000027941 */ /* 0x000fea0003800200 */
.L_x_42:
[----:B------:R-:W-:Y:S04]  /*1a20*/  BSSY.RECONVERGENT B2, `(.L_x_44) ;  /* 0x0000008000027945 */ /* 0x000fe80003800200 */
[----:B------:R-:W-:Y:S05]  /*1a30*/  @P2 BRA P3, `(.L_x_45) ;  /* 0x0000000000182947 */ /* 0x000fea0001800000 */
[----:B------:R-:W-:Y:S01]  /*1a40*/  IMAD.MOV.U32 R22, RZ, RZ, R26 ;  /* 0x000000ffff167224 */ /* 0x000fe200078e001a */
[----:B------:R-:W-:Y:S02]  /*1a50*/  MOV R23, R27 ;  /* 0x0000001b00177202 */ /* 0x000fe40000000f00 */
[----:B0-----:R-:W-:-:S07]  /*1a60*/  MOV R2, 0x1a80 ;  /* 0x00001a8000027802 */ /* 0x001fce0000000f00 */
[----:B------:R-:W-:Y:S05]  /*1a70*/  CALL.REL.NOINC `($__internal_0_$__cuda_sm20_div_rn_f64_full) ;  /* 0x0000001000307944 */ /* 0x000fea0003c00000 */
[----:B------:R-:W-:Y:S01]  /*1a80*/  IMAD.MOV.U32 R18, RZ, RZ, R22 ;  /* 0x000000ffff127224 */ /* 0x000fe200078e0016 */
[----:B------:R-:W-:-:S07]  /*1a90*/  MOV R19, R23 ;  /* 0x0000001700137202 */ /* 0x000fce0000000f00 */
.L_x_45:
[----:B------:R-:W-:Y:S05]  /*1aa0*/  BSYNC.RECONVERGENT B2 ;  /* 0x0000000000027941 */ /* 0x000fea0003800200 */
.L_x_44:
[----:B------:R-:W1:Y:S01]  /*1ab0*/  F2F.F32.F64 R21, R18 ;  /* 0x0000001200157310 */ /* 0x000e620000301000 */
[----:B------:R-:W-:Y:S01]  /*1ac0*/  BSSY.RECONVERGENT B4, `(.L_x_46) ;  /* 0x0000016000047945 */ /* 0x000fe20003800200 */
[----:B------:R-:W-:Y:S01]  /*1ad0*/  IMAD.MOV.U32 R20, RZ, RZ, RZ ;  /* 0x000000ffff147224 */ /* 0x000fe200078e00ff */
[----:B-1----:R-:W-:-:S04]  /*1ae0*/  FSETP.GE.AND P0, PT, R21, 1, PT ;  /* 0x3f8000001500780b */ /* 0x002fc80003f06000 */
[----:B------:R-:W-:-:S13]  /*1af0*/  FSETP.LT.OR P0, PT, R21, RZ, P0 ;  /* 0x000000ff1500720b */ /* 0x000fda0000701400 */
[----:B------:R-:W-:Y:S05]  /*1b00*/  @P0 BRA `(.L_x_47) ;  /* 0x0000000000440947 */ /* 0x000fea0003800000 */
[----:B0-----:R-:W-:Y:S02]  /*1b10*/  HFMA2 R2, -RZ, RZ, 2.890625, 0 ;  /* 0x41c80000ff027431 */ /* 0x001fe400000001ff */
        /* <DEDUP_REMOVED lines=9> */
[----:B------:R-:W-:Y:S01]  /*1bb0*/  MOV R18, R21 ;  /* 0x0000001500127202 */ /* 0x000fe20000000f00 */
[----:B------:R-:W-:Y:S01]  /*1bc0*/  IMAD.MOV.U32 R19, RZ, RZ, 0x3d23d70a ;  /* 0x3d23d70aff137424 */ /* 0x000fe200078e00ff */
[----:B------:R-:W-:-:S07]  /*1bd0*/  MOV R22, 0x1bf0 ;  /* 0x00001bf000167802 */ /* 0x000fce0000000f00 */
[----:B------:R-:W-:Y:S05]  /*1be0*/  CALL.REL.NOINC `($__internal_2_$__cuda_sm3x_div_rn_noftz_f32_slowpath) ;  /* 0x0000001400a47944 */ /* 0x000fea0003c00000 */
[----:B------:R-:W-:-:S07]  /*1bf0*/  MOV R2, R24 ;  /* 0x0000001800027202 */ /* 0x000fce0000000f00 */
.L_x_49:
[----:B------:R-:W-:Y:S05]  /*1c00*/  BSYNC.RECONVERGENT B5 ;  /* 0x0000000000057941 */ /* 0x000fea0003800200 */
.L_x_48:
[----:B------:R1:W2:Y:S02]  /*1c10*/  F2I.FLOOR.NTZ R20, R2 ;  /* 0x0000000200147305 */ /* 0x0002a40000207100 */
.L_x_47:
[----:B------:R-:W-:Y:S05]  /*1c20*/  BSYNC.RECONVERGENT B4 ;  /* 0x0000000000047941 */ /* 0x000fea0003800200 */
.L_x_46:
[C---:B------:R-:W-:Y:S01]  /*1c30*/  FSETP.GE.AND P0, PT, R32.reuse, 12, PT ;  /* 0x414000002000780b */ /* 0x040fe20003f06000 */
[----:B------:R-:W-:Y:S01]  /*1c40*/  BSSY.RECONVERGENT B4, `(.L_x_50) ;  /* 0x0000017000047945 */ /* 0x000fe20003800200 */
[----:B------:R-:W-:Y:S02]  /*1c50*/  PLOP3.LUT P5, PT, PT, PT, PT, 0x8, 0x80 ;  /* 0x000000000080781c */ /* 0x000fe40003fae170 */
[----:B------:R-:W-:-:S13]  /*1c60*/  FSETP.LT.OR P0, PT, R32, 2, P0 ;  /* 0x400000002000780b */ /* 0x000fda0000701400 */
[----:B------:R-:W-:Y:S05]  /*1c70*/  @P0 BRA `(.L_x_51) ;  /* 0x00000000004c0947 */ /* 0x000fea0003800000 */
[----:B------:R-:W-:Y:S02]  /*1c80*/  HFMA2 R19, -RZ, RZ, 1.57421875, -19.203125 ;  /* 0x3e4ccccdff137431 */ /* 0x000fe400000001ff */
[----:B------:R-:W-:Y:S01]  /*1c90*/  FADD R32, R32, -2 ;  /* 0xc000000020207421 */ /* 0x000fe20000000000 */
[----:B01----:R-:W-:Y:S01]  /*1ca0*/  IMAD.MOV.U32 R2, RZ, RZ, 0x40a00000 ;  /* 0x40a00000ff027424 */ /* 0x003fe200078e00ff */
[----:B------:R-:W-:Y:S02]  /*1cb0*/  BSSY.RECONVERGENT B5, `(.L_x_52) ;  /* 0x000000d000057945 */ /* 0x000fe40003800200 */
[----:B------:R-:W0:Y:S01]  /*1cc0*/  FCHK P0, R32, 0.20000000298023223877 ;  /* 0x3e4ccccd20007902 */ /* 0x000e220000000000 */
[----:B------:R-:W-:-:S04]  /*1cd0*/  FFMA R19, R2, -R19, 1 ;  /* 0x3f80000002137423 */ /* 0x000fc80000000813 */
[----:B------:R-:W-:-:S04]  /*1ce0*/  FFMA R2, R19, R2, 5 ;  /* 0x40a0000013027423 */ /* 0x000fc80000000002 */
[----:B------:R-:W-:-:S04]  /*1cf0*/  FFMA R19, R2, R32, RZ ;  /* 0x0000002002137223 */ /* 0x000fc800000000ff */
[----:B------:R-:W-:-:S04]  /*1d00*/  FFMA R18, R19, -0.20000000298023223877, R32 ;  /* 0xbe4ccccd13127823 */ /* 0x000fc80000000020 */
[----:B------:R-:W-:Y:S01]  /*1d10*/  FFMA R2, R2, R18, R19 ;  /* 0x0000001202027223 */ /* 0x000fe20000000013 */
[----:B0-----:R-:W-:Y:S06]  /*1d20*/  @!P0 BRA `(.L_x_53) ;  /* 0x0000000000148947 */ /* 0x001fec0003800000 */
[----:B------:R-:W-:Y:S01]  /*1d30*/  IMAD.MOV.U32 R18, RZ, RZ, R32 ;  /* 0x000000ffff127224 */ /* 0x000fe200078e0020 */
[----:B------:R-:W-:Y:S02]  /*1d40*/  MOV R19, 0x3e4ccccd ;  /* 0x3e4ccccd00137802 */ /* 0x000fe40000000f00 */
[----:B------:R-:W-:-:S07]  /*1d50*/  MOV R22, 0x1d70 ;  /* 0x00001d7000167802 */ /* 0x000fce0000000f00 */
[----:B--2---:R-:W-:Y:S05]  /*1d60*/  CALL.REL.NOINC `($__internal_2_$__cuda_sm3x_div_rn_noftz_f32_slowpath) ;  /* 0x0000001400447944 */ /* 0x004fea0003c00000 */
[----:B------:R-:W-:-:S07]  /*1d70*/  IMAD.MOV.U32 R2, RZ, RZ, R24 ;  /* 0x000000ffff027224 */ /* 0x000fce00078e0018 */
.L_x_53:
[----:B------:R-:W-:Y:S05]  /*1d80*/  BSYNC.RECONVERGENT B5 ;  /* 0x0000000000057941 */ /* 0x000fea0003800200 */
.L_x_52:
[----:B------:R-:W0:Y:S02]  /*1d90*/  F2I.FLOOR.NTZ R2, R2 ;  /* 0x0000000200027305 */ /* 0x000e240000207100 */
[----:B0-----:R-:W-:-:S13]  /*1da0*/  ISETP.EQ.AND P5, PT, R2, 0x31, PT ;  /* 0x000000310200780c */ /* 0x001fda0003fa2270 */
.L_x_51:
[----:B------:R-:W-:Y:S05]  /*1db0*/  BSYNC.RECONVERGENT B4 ;  /* 0x0000000000047941 */ /* 0x000fea0003800200 */
.L_x_50:
[C---:B------:R-:W-:Y:S01]  /*1dc0*/  FSETP.GE.AND P0, PT, R34.reuse, 4.0999999046325683594, PT ;  /* 0x408333332200780b */ /* 0x040fe20003f06000 */
[----:B------:R-:W-:Y:S01]  /*1dd0*/  BSSY.RECONVERGENT B4, `(.L_x_54) ;  /* 0x0000017000047945 */ /* 0x000fe20003800200 */
[----:B------:R-:W-:Y:S02]  /*1de0*/  PLOP3.LUT P2, PT, PT, PT, PT, 0x8, 0x80 ;  /* 0x000000000080781c */ /* 0x000fe40003f4e170 */
[----:B------:R-:W-:-:S13]  /*1df0*/  FSETP.LT.OR P0, PT, R34, 0.89999997615814208984, P0 ;  /* 0x3f6666662200780b */ /* 0x000fda0000701400 */
[----:B------:R-:W-:Y:S05]  /*1e00*/  @P0 BRA `(.L_x_55) ;  /* 0x00000000004c0947 */ /* 0x000fea0003800000 */
[----:B01----:R-:W-:Y:S02]  /*1e10*/  HFMA2 R2, -RZ, RZ, 2.3125, 0 ;  /* 0x40a00000ff027431 */ /* 0x003fe400000001ff */
[----:B------:R-:W-:Y:S01]  /*1e20*/  FADD R34, R34, -0.89999997615814208984 ;  /* 0xbf66666622227421 */ /* 0x000fe20000000000 */
[----:B------:R-:W-:Y:S01]  /*1e30*/  IMAD.MOV.U32 R19, RZ, RZ, 0x3e4ccccd ;  /* 0x3e4ccccdff137424 */ /* 0x000fe200078e00ff */
        /* <DEDUP_REMOVED lines=8> */
[----:B------:R-:W-:Y:S01]  /*1ec0*/  MOV R18, R34 ;  /* 0x0000002200127202 */ /* 0x000fe20000000f00 */
[----:B------:R-:W-:Y:S01]  /*1ed0*/  IMAD.MOV.U32 R19, RZ, RZ, 0x3e4ccccd ;  /* 0x3e4ccccdff137424 */ /* 0x000fe200078e00ff */
[----:B------:R-:W-:-:S07]  /*1ee0*/  MOV R22, 0x1f00 ;  /* 0x00001f0000167802 */ /* 0x000fce0000000f00 */
[----:B--2---:R-:W-:Y:S05]  /*1ef0*/  CALL.REL.NOINC `($__internal_2_$__cuda_sm3x_div_rn_noftz_f32_slowpath) ;  /* 0x0000001000e07944 */ /* 0x004fea0003c00000 */
[----:B------:R-:W-:-:S07]  /*1f00*/  MOV R2, R24 ;  /* 0x0000001800027202 */ /* 0x000fce0000000f00 */
.L_x_57:
[----:B------:R-:W-:Y:S05]  /*1f10*/  BSYNC.RECONVERGENT B5 ;  /* 0x0000000000057941 */ /* 0x000fea0003800200 */
.L_x_56:
[----:B------:R-:W0:Y:S02]  /*1f20*/  F2I.FLOOR.NTZ R2, R2 ;  /* 0x0000000200027305 */ /* 0x000e240000207100 */
[----:B0-----:R-:W-:-:S13]  /*1f30*/  ISETP.EQ.AND P2, PT, R2, 0xf, PT ;  /* 0x0000000f0200780c */ /* 0x001fda0003f42270 */
.L_x_55:
[----:B------:R-:W-:Y:S05]  /*1f40*/  BSYNC.RECONVERGENT B4 ;  /* 0x0000000000047941 */ /* 0x000fea0003800200 */
.L_x_54:
[----:B------:R-:W3:Y:S01]  /*1f50*/  F2F.F64.F32 R18, R0 ;  /* 0x0000000000127310 */ /* 0x000ee20000201800 */
[----:B------:R-:W-:Y:S01]  /*1f60*/  PLOP3.LUT P2, PT, P5, P2, PT, 0x80, 0x8 ;  /* 0x000000000008781c */ /* 0x000fe20002f45070 */
[----:B------:R-:W-:Y:S03]  /*1f70*/  BSSY.RECONVERGENT B2, `(.L_x_58) ;  /* 0x000000e000027945 */ /* 0x000fe60003800200 */
[----:B--2---:R-:W-:-:S03]  /*1f80*/  ISETP.LT.OR P2, PT, R20, RZ, !P2 ;  /* 0x000000ff1400720c */ /* 0x004fc60005741670 */
[----:B------:R-:W2:Y:S01]  /*1f90*/  F2F.F64.F32 R22, R21 ;  /* 0x0000001500167310 */ /* 0x000ea20000201800 */
[----:B---3--:R-:W-:-:S08]  /*1fa0*/  DADD R18, -R18, 1 ;  /* 0x3ff0000012127429 */ /* 0x008fd00000000100 */
[----:B--2---:R-:W-:-:S10]  /*1fb0*/  DADD R18, R18, -R22 ;  /* 0x0000000012127229 */ /* 0x004fd40000000816 */
[----:B------:R-:W2:Y:S02]  /*1fc0*/  F2F.F32.F64 R18, R18 ;  /* 0x0000001200127310 */ /* 0x000ea40000301000 */
[----:B--2---:R-:W-:-:S04]  /*1fd0*/  FSETP.GE.AND P0, PT, R18, 1, PT ;  /* 0x3f8000001200780b */ /* 0x004fc80003f06000 */
[----:B------:R-:W-:Y:S01]  /*1fe0*/  FSETP.LT.OR P0, PT, R18, RZ, P0 ;  /* 0x000000ff1200720b */ /* 0x000fe20000701400 */
[----:B------:R-:W-:-:S12]  /*1ff0*/  @P2 BRA `(.L_x_59) ;  /* 0x0000000000142947 */ /* 0x000fd80003800000 */
[----:B------:R-:W2:Y:S01]  /*2000*/  S2UR UR5, SR_CgaCtaId ;  /* 0x00000000000579c3 */ /* 0x000ea20000008800 */
[----:B------:R-:W-:Y:S02]  /*2010*/  UMOV UR4, 0x400 ;  /* 0x0000040000047882 */ /* 0x000fe40000000000 */
[----:B--2---:R-:W-:-:S06]  /*2020*/  ULEA UR4, UR5, UR4, 0x18 ;  /* 0x0000000405047291 */ /* 0x004fcc000f8ec0ff */
[----:B------:R-:W-:-:S05]  /*2030*/  LEA R20, R20, UR4, 0x2 ;  /* 0x0000000414147c11 */ /* 0x000fca000f8e10ff */
[----:B------:R2:W-:Y:S02]  /*2040*/  ATOMS.POPC.INC.32 RZ, [R20+URZ] ;  /* 0x0000000014ff7f8c */ /* 0x0005e4000d8000ff */
.L_x_59:
[----:B------:R-:W-:Y:S05]  /*2050*/  BSYNC.RECONVERGENT B2 ;  /* 0x0000000000027941 */ /* 0x000fea0003800200 */
.L_x_58:
[----:B------:R-:W-:Y:S01]  /*2060*/  BSSY.RECONVERGENT B4, `(.L_x_60) ;  /* 0x0000013000047945 */ /* 0x000fe20003800200 */
[----:B01----:R-:W-:-:S03]  /*2070*/  IMAD.MOV.U32 R2, RZ, RZ, RZ ;  /* 0x000000ffff027224 */ /* 0x003fc600078e00ff */
        /* <DEDUP_REMOVED lines=11> */
[----:B------:R-:W-:Y:S01]  /*2130*/  HFMA2 R19, -RZ, RZ, 1.2841796875, -112.625 ;  /* 0x3d23d70aff137431 */ /* 0x000fe200000001ff */
[----:B------:R-:W-:-:S07]  /*2140*/  MOV R22, 0x2160 ;  /* 0x0000216000167802 */ /* 0x000fce0000000f00 */
[----:B--2---:R-:W-:Y:S05]  /*2150*/  CALL.REL.NOINC `($__internal_2_$__cuda_sm3x_div_rn_noftz_f32_slowpath) ;  /* 0x0000001000487944 */ /* 0x004fea0003c00000 */
[----:B------:R-:W-:-:S07]  /*2160*/  IMAD.MOV.U32 R2, RZ, RZ, R24 ;  /* 0x000000ffff027224 */ /* 0x000fce00078e0018 */
.L_x_63:
[----:B------:R-:W-:Y:S05]  /*2170*/  BSYNC.RECONVERGENT B5 ;  /* 0x0000000000057941 */ /* 0x000fea0003800200 */
.L_x_62:
[----:B------:R-:W0:Y:S02]  /*2180*/  F2I.FLOOR.NTZ R2, R2 ;  /* 0x0000000200027305 */ /* 0x000e240000207100 */
.L_x_61:
[----:B------:R-:W-:Y:S05]  /*2190*/  BSYNC.RECONVERGENT B4 ;  /* 0x0000000000047941 */ /* 0x000fea0003800200 */
.L_x_60:
[----:B------:R-:W-:Y:S01]  /*21a0*/  BSSY.RECONVERGENT B4, `(.L_x_64) ;  /* 0x0000016000047945 */ /* 0x000fe20003800200 */
[----:B------:R-:W-:-:S03]  /*21b0*/  PLOP3.LUT P5, PT, PT, PT, PT, 0x8, 0x80 ;  /* 0x000000000080781c */ /* 0x000fc60003fae170 */
[----:B------:R-:W-:Y:S10]  /*21c0*/  @P1 BRA `(.L_x_65) ;  /* 0x00000000004c1947 */ /* 0x000ff40003800000 */
[----:B------:R-:W-:Y:S02]  /*21d0*/  HFMA2 R0, -RZ, RZ, 1.57421875, -19.203125 ;  /* 0x3e4ccccdff007431 */ /* 0x000fe400000001ff */
[----:B--2---:R-:W-:Y:S01]  /*21e0*/  FADD R20, R17, -2 ;  /* 0xc000000011147421 */ /* 0x004fe20000000000 */
        /* <DEDUP_REMOVED lines=14> */
.L_x_67:
[----:B------:R-:W-:Y:S05]  /*22d0*/  BSYNC.RECONVERGENT B5 ;  /* 0x0000000000057941 */ /* 0x000fea0003800200 */
.L_x_66:
[----:B------:R-:W1:Y:S02]  /*22e0*/  F2I.FLOOR.NTZ R0, R0 ;  /* 0x0000000000007305 */ /* 0x000e640000207100 */
[----:B-1----:R-:W-:-:S13]  /*22f0*/  ISETP.EQ.AND P5, PT, R0, 0x31, PT ;  /* 0x000000310000780c */ /* 0x002fda0003fa2270 */
.L_x_65:
[----:B------:R-:W-:Y:S05]  /*2300*/  BSYNC.RECONVERGENT B4 ;  /* 0x0000000000047941 */ /* 0x000fea0003800200 */
.L_x_64:
[C---:B------:R-:W-:Y:S01]  /*2310*/  FSETP.GE.AND P0, PT, R33.reuse, 4.0999999046325683594, PT ;  /* 0x408333332100780b */ /* 0x040fe20003f06000 */
[----:B------:R-:W-:Y:S01]  /*2320*/  BSSY.RECONVERGENT B4, `(.L_x_68) ;  /* 0x0000017000047945 */ /* 0x000fe20003800200 */
[----:B------:R-:W-:Y:S02]  /*2330*/  PLOP3.LUT P1, PT, PT, PT, PT, 0x8, 0x80 ;  /* 0x000000000080781c */ /* 0x000fe40003f2e170 */
[----:B------:R-:W-:-:S13]  /*2340*/  FSETP.LT.OR P0, PT, R33, 0.89999997615814208984, P0 ;  /* 0x3f6666662100780b */ /* 0x000fda0000701400 */
[----:B------:R-:W-:Y:S05]  /*2350*/  @P0 BRA `(.L_x_69) ;  /* 0x00000000004c0947 */ /* 0x000fea0003800000 */
[----:B------:R-:W-:Y:S02]  /*2360*/  HFMA2 R17, -RZ, RZ, 1.57421875, -19.203125 ;  /* 0x3e4ccccdff117431 */ /* 0x000fe400000001ff */
[----:B--2---:R-:W-:Y:S01]  /*2370*/  FADD R20, R33, -0.89999997615814208984 ;  /* 0xbf66666621147421 */ /* 0x004fe20000000000 */
        /* <DEDUP_REMOVED lines=9> */
[----:B------:R-:W-:Y:S01]  /*2410*/  IMAD.MOV.U32 R18, RZ, RZ, R20 ;  /* 0x000000ffff127224 */ /* 0x000fe200078e0014 */
[----:B------:R-:W-:Y:S02]  /*2420*/  MOV R19, 0x3e4ccccd ;  /* 0x3e4ccccd00137802 */ /* 0x000fe40000000f00 */
[----:B------:R-:W-:-:S07]  /*2430*/  MOV R22, 0x2450 ;  /* 0x0000245000167802 */ /* 0x000fce0000000f00 */
[----:B0-----:R-:W-:Y:S05]  /*2440*/  CALL.REL.NOINC `($__internal_2_$__cuda_sm3x_div_rn_noftz_f32_slowpath) ;  /* 0x0000000c008c7944 */ /* 0x001fea0003c00000 */
[----:B------:R-:W-:-:S07]  /*2450*/  IMAD.MOV.U32 R0, RZ, RZ, R24 ;  /* 0x000000ffff007224 */ /* 0x000fce00078e0018 */
.L_x_71:
[----:B------:R-:W-:Y:S05]  /*2460*/  BSYNC.RECONVERGENT B5 ;  /* 0x0000000000057941 */ /* 0x000fea0003800200 */
.L_x_70:
[----:B------:R-:W1:Y:S02]  /*2470*/  F2I.FLOOR.NTZ R0, R0 ;  /* 0x0000000000007305 */ /* 0x000e640000207100 */
[----:B-1----:R-:W-:-:S13]  /*2480*/  ISETP.EQ.AND P1, PT, R0, 0xf, PT ;  /* 0x0000000f0000780c */ /* 0x002fda0003f22270 */
.L_x_69:
[----:B------:R-:W-:Y:S05]  /*2490*/  BSYNC.RECONVERGENT B4 ;  /* 0x0000000000047941 */ /* 0x000fea0003800200 */
.L_x_68:
[----:B------:R-:W-:Y:S01]  /*24a0*/  PLOP3.LUT P1, PT, P5, P1, PT, 0x80, 0x8 ;  /* 0x000000000008781c */ /* 0x000fe20002f23070 */
[----:B------:R-:W-:Y:S03]  /*24b0*/  BSSY.RECONVERGENT B2, `(.L_x_72) ;  /* 0x0000008000027945 */ /* 0x000fe60003800200 */
[----:B0-----:R-:W-:-:S13]  /*24c0*/  ISETP.LT.OR P1, PT, R2, RZ, !P1 ;  /* 0x000000ff0200720c */ /* 0x001fda0004f21670 */
[----:B------:R-:W-:Y:S05]  /*24d0*/  @P1 BRA `(.L_x_73) ;  /* 0x0000000000141947 */ /* 0x000fea0003800000 */
[----:B------:R-:W0:Y:S01]  /*24e0*/  S2UR UR5, SR_CgaCtaId ;  /* 0x00000000000579c3 */ /* 0x000e220000008800 */
[----:B------:R-:W-:Y:S02]  /*24f0*/  UMOV UR4, 0x400 ;  /* 0x0000040000047882 */ /* 0x000fe40000000000 */
[----:B0-----:R-:W-:-:S06]  /*2500*/  ULEA UR4, UR5, UR4, 0x18 ;  /* 0x0000000405047291 */ /* 0x001fcc000f8ec0ff */
[----:B------:R-:W-:-:S05]  /*2510*/  LEA R2, R2, UR4, 0x2 ;  /* 0x0000000402027c11 */ /* 0x000fca000f8e10ff */
[----:B------:R0:W-:Y:S02]  /*2520*/  ATOMS.POPC.INC.32 RZ, [R2+URZ] ;  /* 0x0000000002ff7f8c */ /* 0x0001e4000d8000ff */
.L_x_73:
[----:B------:R-:W-:Y:S05]  /*2530*/  BSYNC.RECONVERGENT B2 ;  /* 0x0000000000027941 */ /* 0x000fea0003800200 */
.L_x_72:
[----:B------:R-:W-:Y:S01]  /*2540*/  IADD3 R16, PT, PT, R16, 0x1, RZ ;  /* 0x0000000110107810 */ /* 0x000fe20007ffe0ff */
[----:B------:R-:W-:Y:S06]  /*2550*/  @P6 BRA `(.L_x_74) ;  /* 0xffffffdc00fc6947 */ /* 0x000fec000383ffff */
.L_x_8:
[----:B------:R-:W-:Y:S05]  /*2560*/  BSYNC B1 ;  /* 0x0000000000017941 */ /* 0x000fea0003800000 */
.L_x_7:
[----:B------:R-:W-:-:S05]  /*2570*/  VIADD R5, R5, 0x1 ;  /* 0x0000000105057836 */ /* 0x000fca0000000000 */
[----:B------:R-:W-:-:S13]  /*2580*/  ISETP.NE.AND P0, PT, R5, R6, PT ;  /* 0x000000060500720c */ /* 0x000fda0003f05270 */
[----:B------:R-:W-:Y:S05]  /*2590*/  @P0 BRA `(.L_x_75) ;  /* 0xffffffdc00580947 */ /* 0x000fea000383ffff */
.L_x_3:
[----:B------:R-:W-:Y:S05]  /*25a0*/  BSYNC B0 ;  /* 0x0000000000007941 */ /* 0x000fea0003800000 */
.L_x_2:
[----:B------:R-:W-:-:S13]  /*25b0*/  ISETP.NE.AND P0, PT, R3, RZ, PT ;  /* 0x000000ff0300720c */ /* 0x000fda0003f05270 */
[----:B------:R-:W-:Y:S05]  /*25c0*/  @P0 EXIT ;  /* 0x000000000000094d */ /* 0x000fea0003800000 */
[----:B------:R-:W1:Y:S01]  /*25d0*/  S2UR UR5, SR_CgaCtaId ;  /* 0x00000000000579c3 */ /* 0x000e620000008800 */
[----:B------:R-:W-:Y:S01]  /*25e0*/  UMOV UR4, 0x400 ;  /* 0x0000040000047882 */ /* 0x000fe20000000000 */
[----:B------:R-:W-:-:S04]  /*25f0*/  IMAD R25, R4, 0x19, RZ ;  /* 0x0000001904197824 */ /* 0x000fc800078e02ff */
[C---:B------:R-:W-:Y:S01]  /*2600*/  VIADD R13, R25.reuse, 0x2 ;  /* 0x00000002190d7836 */ /* 0x040fe20000000000 */
[C---:B------:R-:W-:Y:S01]  /*2610*/  IADD3 R7, PT, PT, R25.reuse, 0x1, RZ ;  /* 0x0000000119077810 */ /* 0x040fe20007ffe0ff */
[----:B0-----:R-:W0:Y:S01]  /*2620*/  LDC.64 R2, c[0x0][0x3e0] ;  /* 0x0000f800ff027b82 */ /* 0x001e220000000a00 */
[C---:B------:R-:W-:Y:S01]  /*2630*/  IADD3 R27, PT, PT, R25.reuse, 0x3, RZ ;  /* 0x00000003191b7810 */ /* 0x040fe20007ffe0ff */
[C---:B------:R-:W-:Y:S01]  /*2640*/  VIADD R15, R25.reuse, 0x6 ;  /* 0x00000006190f7836 */ /* 0x040fe20000000000 */
        /* <DEDUP_REMOVED lines=13> */
[----:B-1----:R-:W-:Y:S01]  /*2720*/  ULEA UR4, UR5, UR4, 0x18 ;  /* 0x0000000405047291 */ /* 0x002fe2000f8ec0ff */
[----:B0-----:R-:W-:-:S08]  /*2730*/  IMAD.WIDE.U32 R4, R25, 0x4, R2 ;  /* 0x0000000419047825 */ /* 0x001fd000078e0002 */
[----:B------:R-:W0:Y:S01]  /*2740*/  LDS.128 R8, [UR4] ;  /* 0x00000004ff087984 */ /* 0x000e220008000c00 */
[----:B------:R-:W-:-:S03]  /*2750*/  IMAD.WIDE.U32 R6, R7, 0x4, R2 ;  /* 0x0000000407067825 */ /* 0x000fc600078e0002 */
[----:B--2---:R-:W1:Y:S01]  /*2760*/  LDS.128 R20, [UR4+0x10] ;  /* 0x00001004ff147984 */ /* 0x004e620008000c00 */
[----:B------:R-:W-:-:S03]  /*2770*/  IMAD.WIDE.U32 R12, R13, 0x4, R2 ;  /* 0x000000040d0c7825 */ /* 0x000fc600078e0002 */
[----:B------:R-:W2:Y:S01]  /*2780*/  LDS.128 R16, [UR4+0x20] ;  /* 0x00002004ff107984 */ /* 0x000ea20008000c00 */
[----:B------:R-:W-:-:S03]  /*2790*/  IMAD.WIDE.U32 R26, R27, 0x4, R2 ;  /* 0x000000041b1a7825 */ /* 0x000fc600078e0002 */
[----:B------:R-:W-:Y:S01]  /*27a0*/  LDS R0, [UR4+0x60] ;  /* 0x00006004ff007984 */ /* 0x000fe20008000800 */
[----:B------:R-:W-:-:S04]  /*27b0*/  IMAD.WIDE.U32 R28, R29, 0x4, R2 ;  /* 0x000000041d1c7825 */ /* 0x000fc800078e0002 */
[----:B------:R-:W-:-:S04]  /*27c0*/  IMAD.WIDE.U32 R30, R31, 0x4, R2 ;  /* 0x000000041f1e7825 */ /* 0x000fc800078e0002 */
[----:B------:R-:W-:-:S04]  /*27d0*/  IMAD.WIDE.U32 R32, R33, 0x4, R2 ;  /* 0x0000000421207825 */ /* 0x000fc800078e0002 */
[--C-:B------:R-:W-:Y:S01]  /*27e0*/  IMAD.WIDE.U32 R40, R41, 0x4, R2.reuse ;  /* 0x0000000429287825 */ /* 0x100fe200078e0002 */
[----:B0-----:R0:W-:Y:S04]  /*27f0*/  STG.E desc[UR6][R4.64], R8 ;  /* 0x0000000804007986 */ /* 0x0011e8000c101906 */
[----:B------:R3:W-:Y:S04]  /*2800*/  STG.E desc[UR6][R6.64], R9 ;  /* 0x0000000906007986 */ /* 0x0007e8000c101906 */
[----:B------:R-:W-:Y:S01]  /*2810*/  STG.E desc[UR6][R12.64], R10 ;  /* 0x0000000a0c007986 */ /* 0x000fe2000c101906 */
[----:B0-----:R-:W-:-:S03]  /*2820*/  IMAD.WIDE.U32 R4, R15, 0x4, R2 ;  /* 0x000000040f047825 */ /* 0x001fc600078e0002 */
[----:B------:R0:W-:Y:S01]  /*2830*/  STG.E desc[UR6][R26.64], R11 ;  /* 0x0000000b1a007986 */ /* 0x0001e2000c101906 */
[----:B---3--:R-:W-:-:S03]  /*2840*/  VIADD R7, R25, 0x8 ;  /* 0x0000000819077836 */ /* 0x008fc60000000000 */
[----:B------:R-:W3:Y:S04]  /*2850*/  LDS.128 R12, [UR4+0x30] ;  /* 0x00003004ff0c7984 */ /* 0x000ee80008000c00 */
[----:B------:R-:W4:Y:S04]  /*2860*/  LDS.128 R8, [UR4+0x40] ;  /* 0x00004004ff087984 */ /* 0x000f280008000c00 */
[----:B-1----:R1:W-:Y:S01]  /*2870*/  STG.E desc[UR6][R28.64], R20 ;  /* 0x000000141c007986 */ /* 0x0023e2000c101906 */
[----:B0-----:R-:W-:-:S03]  /*2880*/  IMAD.WIDE.U32 R26, R7, 0x4, R2 ;  /* 0x00000004071a7825 */ /* 0x001fc600078e0002 */
[----:B------:R0:W-:Y:S04]  /*2890*/  STG.E desc[UR6][R30.64], R21 ;  /* 0x000000151e007986 */ /* 0x0001e8000c101906 */
[----:B------:R-:W-:Y:S04]  /*28a0*/  STG.E desc[UR6][R4.64], R22 ;  /* 0x0000001604007986 */ /* 0x000fe8000c101906 */
[----:B------:R-:W5:Y:S01]  /*28b0*/  LDS.128 R4, [UR4+0x50] ;  /* 0x00005004ff047984 */ /* 0x000f620008000c00 */
[----:B-1----:R-:W-:Y:S01]  /*28c0*/  IMAD.WIDE.U32 R28, R35, 0x4, R2 ;  /* 0x00000004231c7825 */ /* 0x002fe200078e0002 */
[----:B------:R-:W-:-:S02]  /*28d0*/  IADD3 R35, PT, PT, R25, 0x15, RZ ;  /* 0x0000001519237810 */ /* 0x000fc40007ffe0ff */
[----:B------:R1:W-:Y:S01]  /*28e0*/  STG.E desc[UR6][R32.64], R23 ;  /* 0x0000001720007986 */ /* 0x0003e2000c101906 */
[----:B0-----:R-:W-:-:S03]  /*28f0*/  IMAD.WIDE.U32 R20, R37, 0x4, R2 ;  /* 0x0000000425147825 */ /* 0x001fc600078e0002 */
[----:B--2---:R-:W-:Y:S01]  /*2900*/  STG.E desc[UR6][R26.64], R16 ;  /* 0x000000101a007986 */ /* 0x004fe2000c101906 */
[----:B------:R-:W-:-:S03]  /*2910*/  IMAD.WIDE.U32 R30, R39, 0x4, R2 ;  /* 0x00000004271e7825 */ /* 0x000fc600078e0002 */
[----:B------:R0:W-:Y:S01]  /*2920*/  STG.E desc[UR6][R28.64], R17 ;  /* 0x000000111c007986 */ /* 0x0001e2000c101906 */
[C---:B------:R-:W-:Y:S02]  /*2930*/  VIADD R37, R25.reuse, 0x16 ;  /* 0x0000001619257836 */ /* 0x040fe40000000000 */
[C---:B------:R-:W-:Y:S01]  /*2940*/  VIADD R39, R25.reuse, 0x18 ;  /* 0x0000001819277836 */ /* 0x040fe20000000000 */
[C---:B-1----:R-:W-:Y:S01]  /*2950*/  IADD3 R33, PT, PT, R25.reuse, 0xd, RZ ;  /* 0x0000000d19217810 */ /* 0x042fe20007ffe0ff */
[C---:B------:R-:W-:Y:S01]  /*2960*/  VIADD R23, R25.reuse, 0xc ;  /* 0x0000000c19177836 */ /* 0x040fe20000000000 */
[----:B------:R1:W-:Y:S01]  /*2970*/  STG.E desc[UR6][R20.64], R18 ;  /* 0x0000001214007986 */ /* 0x0003e2000c101906 */
[----:B------:R-:W-:Y:S01]  /*2980*/  IADD3 R32, PT, PT, R25, 0x11, RZ ;  /* 0x0000001119207810 */ /* 0x000fe20007ffe0ff */
[--C-:B------:R-:W-:Y:S02]  /*2990*/  IMAD.WIDE.U32 R24, R24, 0x4, R2.reuse ;  /* 0x0000000418187825 */ /* 0x100fe400078e0002 */
[----:B------:R2:W-:Y:S02]  /*29a0*/  STG.E desc[UR6][R30.64], R19 ;  /* 0x000000131e007986 */ /* 0x0005e4000c101906 */
[----:B0-----:R-:W-:-:S04]  /*29b0*/  IMAD.WIDE.U32 R16, R23, 0x4, R2 ;  /* 0x0000000417107825 */ /* 0x001fc800078e0002 */
[--C-:B------:R-:W-:Y:S01]  /*29c0*/  IMAD.WIDE.U32 R22, R45, 0x4, R2.reuse ;  /* 0x000000042d167825 */ /* 0x100fe200078e0002 */
[----:B---3--:R-:W-:Y:S03]  /*29d0*/  STG.E desc[UR6][R16.64], R12 ;  /* 0x0000000c10007986 */ /* 0x008fe6000c101906 */
[----:B-1----:R-:W-:-:S04]  /*29e0*/  IMAD.WIDE.U32 R20, R43, 0x4, R2 ;  /* 0x000000042b147825 */ /* 0x002fc800078e0002 */
[----:B--2---:R-:W-:-:S04]  /*29f0*/  IMAD.WIDE.U32 R18, R33, 0x4, R2 ;  /* 0x0000000421127825 */ /* 0x004fc800078e0002 */
[--C-:B------:R-:W-:Y:S01]  /*2a00*/  IMAD.WIDE.U32 R26, R32, 0x4, R2.reuse ;  /* 0x00000004201a7825 */ /* 0x100fe200078e0002 */
[----:B------:R-:W-:Y:S03]  /*2a10*/  STG.E desc[UR6][R18.64], R13 ;  /* 0x0000000d12007986 */ /* 0x000fe6000c101906 */
[--C-:B------:R-:W-:Y:S01]  /*2a20*/  IMAD.WIDE.U32 R28, R34, 0x4, R2.reuse ;  /* 0x00000004221c7825 */ /* 0x100fe200078e0002 */
[----:B------:R-:W-:Y:S03]  /*2a30*/  STG.E desc[UR6][R20.64], R14 ;  /* 0x0000000e14007986 */ /* 0x000fe6000c101906 */
[--C-:B------:R-:W-:Y:S01]  /*2a40*/  IMAD.WIDE.U32 R30, R36, 0x4, R2.reuse ;  /* 0x00000004241e7825 */ /* 0x100fe200078e0002 */
[----:B------:R-:W-:Y:S03]  /*2a50*/  STG.E desc[UR6][R22.64], R15 ;  /* 0x0000000f16007986 */ /* 0x000fe6000c101906 */
[--C-:B------:R-:W-:Y:S01]  /*2a60*/  IMAD.WIDE.U32 R32, R38, 0x4, R2.reuse ;  /* 0x0000000426207825 */ /* 0x100fe200078e0002 */
[----:B----4-:R-:W-:Y:S03]  /*2a70*/  STG.E desc[UR6][R24.64], R8 ;  /* 0x0000000818007986 */ /* 0x010fe6000c101906 */
[--C-:B------:R-:W-:Y:S01]  /*2a80*/  IMAD.WIDE.U32 R34, R35, 0x4, R2.reuse ;  /* 0x0000000423227825 */ /* 0x100fe200078e0002 */
[----:B------:R-:W-:Y:S03]  /*2a90*/  STG.E desc[UR6][R26.64], R9 ;  /* 0x000000091a007986 */ /* 0x000fe6000c101906 */
[--C-:B------:R-:W-:Y:S01]  /*2aa0*/  IMAD.WIDE.U32 R36, R37, 0x4, R2.reuse ;  /* 0x0000000425247825 */ /* 0x100fe200078e0002 */
[----:B------:R-:W-:Y:S03]  /*2ab0*/  STG.E desc[UR6][R28.64], R10 ;  /* 0x0000000a1c007986 */ /* 0x000fe6000c101906 */
[----:B------:R-:W-:Y:S01]  /*2ac0*/  IMAD.WIDE.U32 R2, R39, 0x4, R2 ;  /* 0x0000000427027825 */ /* 0x000fe200078e0002 */
[----:B------:R-:W-:Y:S04]  /*2ad0*/  STG.E desc[UR6][R30.64], R11 ;  /* 0x0000000b1e007986 */ /* 0x000fe8000c101906 */
[----:B-----5:R-:W-:Y:S04]  /*2ae0*/  STG.E desc[UR6][R32.64], R4 ;  /* 0x0000000420007986 */ /* 0x020fe8000c101906 */
[----:B------:R-:W-:Y:S04]  /*2af0*/  STG.E desc[UR6][R34.64], R5 ;  /* 0x0000000522007986 */ /* 0x000fe8000c101906 */
[----:B------:R-:W-:Y:S04]  /*2b00*/  STG.E desc[UR6][R36.64], R6 ;  /* 0x0000000624007986 */ /* 0x000fe8000c101906 */
[----:B------:R-:W-:Y:S04]  /*2b10*/  STG.E desc[UR6][R40.64], R7 ;  /* 0x0000000728007986 */ /* 0x000fe8000c101906 */
[----:B------:R-:W-:Y:S01]  /*2b20*/  STG.E desc[UR6][R2.64], R0 ;  /* 0x0000000002007986 */ /* 0x000fe2000c101906 */
[----:B------:R-:W-:Y:S05]  /*2b30*/  EXIT ;  /* 0x000000000000794d */ /* 0x000fea0003800000 */
        .weak           $__internal_0_$__cuda_sm20_div_rn_f64_full
        .type           $__internal_0_$__cuda_sm20_div_rn_f64_full,@function
        .size           $__internal_0_$__cuda_sm20_div_rn_f64_full,($__internal_1_$__cuda_sm20_sqrt_rn_f32_slowpath - $__internal_0_$__cuda_sm20_div_rn_f64_full)
$__internal_0_$__cuda_sm20_div_rn_f64_full:
[C---:B------:R-:W-:Y:S01]  /*2b40*/  FSETP.GEU.AND P0, PT, |R21|.reuse, 1.469367938527859385e-39, PT ;  /* 0x001000001500780b */ /* 0x040fe20003f0e200 */
[----:B------:R-:W-:Y:S01]  /*2b50*/  IMAD.MOV.U32 R24, RZ, RZ, 0x1 ;  /* 0x00000001ff187424 */ /* 0x000fe200078e00ff */
[----:B------:R-:W-:Y:S01]  /*2b60*/  LOP3.LUT R18, R21, 0x800fffff, RZ, 0xc0, !PT ;  /* 0x800fffff15127812 */ /* 0x000fe200078ec0ff */
[----:B------:R-:W-:Y:S01]  /*2b70*/  BSSY.RECONVERGENT B3, `(.L_x_76) ;  /* 0x0000054000037945 */ /* 0x000fe20003800200 */
[C---:B------:R-:W-:Y:S02]  /*2b80*/  FSETP.GEU.AND P3, PT, |R23|.reuse, 1.469367938527859385e-39, PT ;  /* 0x001000001700780b */ /* 0x040fe40003f6e200 */
[----:B------:R-:W-:Y:S02]  /*2b90*/  LOP3.LUT R19, R18, 0x3ff00000, RZ, 0xfc, !PT ;  /* 0x3ff0000012137812 */ /* 0x000fe400078efcff */
[----:B------:R-:W-:Y:S02]  /*2ba0*/  MOV R18, R20 ;  /* 0x0000001400127202 */ /* 0x000fe40000000f00 */
[----:B------:R-:W-:-:S02]  /*2bb0*/  LOP3.LUT R37, R23, 0x7ff00000, RZ, 0xc0, !PT ;  /* 0x7ff0000017257812 */ /* 0x000fc400078ec0ff */
[----:B------:R-:W-:Y:S01]  /*2bc0*/  LOP3.LUT R40, R21, 0x7ff00000, RZ, 0xc0, !PT ;  /* 0x7ff0000015287812 */ /* 0x000fe200078ec0ff */
[----:B------:R-:W-:Y:S01]  /*2bd0*/  @!P0 DMUL R18, R20, 8.98846567431157953865e+307 ;  /* 0x7fe0000014128828 */ /* 0x000fe20000000000 */
[----:B------:R-:W-:Y:S01]  /*2be0*/  MOV R38, 0x1ca00000 ;  /* 0x1ca0000000267802 */ /* 0x000fe20000000f00 */
[----:B------:R-:W-:Y:S01]  /*2bf0*/  IMAD.MOV.U32 R39, RZ, RZ, R37 ;  /* 0x000000ffff277224 */ /* 0x000fe200078e0025 */
[----:B------:R-:W-:Y:S02]  /*2c00*/  ISETP.GE.U32.AND P2, PT, R37, R40, PT ;  /* 0x000000282500720c */ /* 0x000fe40003f46070 */
[----:B------:R-:W-:Y:S01]  /*2c10*/  @!P3 LOP3.LUT R28, R21, 0x7ff00000, RZ, 0xc0, !PT ;  /* 0x7ff00000151cb812 */ /* 0x000fe200078ec0ff */
[----:B------:R-:W0:Y:S01]  /*2c20*/  MUFU.RCP64H R25, R19 ;  /* 0x0000001300197308 */ /* 0x000e220000001800 */
[----:B------:R-:W-:Y:S02]  /*2c30*/  @!P3 MOV R30, RZ ;  /* 0x000000ff001eb202 */ /* 0x000fe40000000f00 */
[----:B------:R-:W-:-:S02]  /*2c40*/  @!P3 ISETP.GE.U32.AND P4, PT, R37, R28, PT ;  /* 0x0000001c2500b20c */ /* 0x000fc40003f86070 */
[----:B------:R-:W-:Y:S02]  /*2c50*/  @!P0 LOP3.LUT R40, R19, 0x7ff00000, RZ, 0xc0, !PT ;  /* 0x7ff0000013288812 */ /* 0x000fe400078ec0ff */
[----:B------:R-:W-:-:S03]  /*2c60*/  @!P3 SEL R29, R38, 0x63400000, !P4 ;  /* 0x63400000261db807 */ /* 0x000fc60006000000 */
[----:B------:R-:W-:Y:S01]  /*2c70*/  VIADD R41, R40, 0xffffffff ;  /* 0xffffffff28297836 */ /* 0x000fe20000000000 */
[----:B------:R-:W-:-:S04]  /*2c80*/  @!P3 LOP3.LUT R29, R29, 0x80000000, R23, 0xf8, !PT ;  /* 0x800000001d1db812 */ /* 0x000fc800078ef817 */
[----:B------:R-:W-:Y:S01]  /*2c90*/  @!P3 LOP3.LUT R31, R29, 0x100000, RZ, 0xfc, !PT ;  /* 0x001000001d1fb812 */ /* 0x000fe200078efcff */
[----:B0-----:R-:W-:-:S08]  /*2ca0*/  DFMA R26, R24, -R18, 1 ;  /* 0x3ff00000181a742b */ /* 0x001fd00000000812 */
[----:B------:R-:W-:-:S08]  /*2cb0*/  DFMA R26, R26, R26, R26 ;  /* 0x0000001a1a1a722b */ /* 0x000fd0000000001a */
[----:B------:R-:W-:Y:S01]  /*2cc0*/  DFMA R26, R24, R26, R24 ;  /* 0x0000001a181a722b */ /* 0x000fe20000000018 */
[----:B------:R-:W-:Y:S01]  /*2cd0*/  SEL R25, R38, 0x63400000, !P2 ;  /* 0x6340000026197807 */ /* 0x000fe20005000000 */
[----:B------:R-:W-:-:S03]  /*2ce0*/  IMAD.MOV.U32 R24, RZ, RZ, R22 ;  /* 0x000000ffff187224 */ /* 0x000fc600078e0016 */
[----:B------:R-:W-:-:S03]  /*2cf0*/  LOP3.LUT R25, R25, 0x800fffff, R23, 0xf8, !PT ;  /* 0x800fffff19197812 */ /* 0x000fc600078ef817 */
[----:B------:R-:W-:-:S03]  /*2d00*/  DFMA R28, R26, -R18, 1 ;  /* 0x3ff000001a1c742b */ /* 0x000fc60000000812 */
[----:B------:R-:W-:-:S05]  /*2d10*/  @!P3 DFMA R24, R24, 2, -R30 ;  /* 0x400000001818b82b */ /* 0x000fca000000081e */
[----:B------:R-:W-:-:S05]  /*2d20*/  DFMA R26, R26, R28, R26 ;  /* 0x0000001c1a1a722b */ /* 0x000fca000000001a */
[----:B------:R-:W-:-:S03]  /*2d30*/  @!P3 LOP3.LUT R39, R25, 0x7ff00000, RZ, 0xc0, !PT ;  /* 0x7ff000001927b812 */ /* 0x000fc600078ec0ff */
[----:B------:R-:W-:Y:S01]  /*2d40*/  DMUL R28, R26, R24 ;  /* 0x000000181a1c7228 */ /* 0x000fe20000000000 */
[----:B------:R-:W-:-:S04]  /*2d50*/  IADD3 R30, PT, PT, R39, -0x1, RZ ;  /* 0xffffffff271e7810 */ /* 0x000fc80007ffe0ff */
[----:B------:R-:W-:-:S03]  /*2d60*/  ISETP.GT.U32.AND P0, PT, R30, 0x7feffffe, PT ;  /* 0x7feffffe1e00780c */ /* 0x000fc60003f04070 */
[----:B------:R-:W-:Y:S01]  /*2d70*/  DFMA R30, R28, -R18, R24 ;  /* 0x800000121c1e722b */ /* 0x000fe20000000018 */
[----:B------:R-:W-:-:S07]  /*2d80*/  ISETP.GT.U32.OR P0, PT, R41, 0x7feffffe, P0 ;  /* 0x7feffffe2900780c */ /* 0x000fce0000704470 */
[----:B------:R-:W-:-:S06]  /*2d90*/  DFMA R30, R26, R30, R28 ;  /* 0x0000001e1a1e722b */ /* 0x000fcc000000001c */
[----:B------:R-:W-:Y:S05]  /*2da0*/  @P0 BRA `(.L_x_77) ;  /* 0x00000000006c0947 */ /* 0x000fea0003800000 */
[----:B------:R-:W-:-:S04]  /*2db0*/  LOP3.LUT R26, R21, 0x7ff00000, RZ, 0xc0, !PT ;  /* 0x7ff00000151a7812 */ /* 0x000fc800078ec0ff */
[CC--:B------:R-:W-:Y:S02]  /*2dc0*/  VIADDMNMX R22, R37.reuse, -R26.reuse, 0xb9600000, !PT ;  /* 0xb960000025167446 */ /* 0x0c0fe4000780091a */
[----:B------:R-:W-:Y:S02]  /*2dd0*/  ISETP.GE.U32.AND P0, PT, R37, R26, PT ;  /* 0x0000001a2500720c */ /* 0x000fe40003f06070 */
[----:B------:R-:W-:Y:S02]  /*2de0*/  VIMNMX R22, PT, PT, R22, 0x46a00000, PT ;  /* 0x46a0000016167848 */ /* 0x000fe40003fe0100 */
[----:B------:R-:W-:-:S04]  /*2df0*/  SEL R23, R38, 0x63400000, !P0 ;  /* 0x6340000026177807 */ /* 0x000fc80004000000 */
[----:B------:R-:W-:Y:S01]  /*2e00*/  IADD3 R28, PT, PT, -R23, R22, RZ ;  /* 0x00000016171c7210 */ /* 0x000fe20007ffe1ff */
[----:B------:R-:W-:-:S03]  /*2e10*/  IMAD.MOV.U32 R22, RZ, RZ, RZ ;  /* 0x000000ffff167224 */ /* 0x000fc600078e00ff */
[----:B------:R-:W-:-:S06]  /*2e20*/  IADD3 R23, PT, PT, R28, 0x7fe00000, RZ ;  /* 0x7fe000001c177810 */ /* 0x000fcc0007ffe0ff */
[----:B------:R-:W-:-:S10]  /*2e30*/  DMUL R26, R30, R22 ;  /* 0x000000161e1a7228 */ /* 0x000fd40000000000 */
[----:B------:R-:W-:-:S13]  /*2e40*/  FSETP.GTU.AND P0, PT, |R27|, 1.469367938527859385e-39, PT ;  /* 0x001000001b00780b */ /* 0x000fda0003f0c200 */
[----:B------:R-:W-:Y:S05]  /*2e50*/  @P0 BRA `(.L_x_78) ;  /* 0x0000000000940947 */ /* 0x000fea0003800000 */
[----:B------:R-:W-:Y:S01]  /*2e60*/  DFMA R24, R30, -R18, R24 ;  /* 0x800000121e18722b */ /* 0x000fe20000000018 */
[----:B------:R-:W-:-:S09]  /*2e70*/  MOV R22, RZ ;  /* 0x000000ff00167202 */ /* 0x000fd20000000f00 */
[C---:B------:R-:W-:Y:S02]  /*2e80*/  FSETP.NEU.AND P0, PT, R25.reuse, RZ, PT ;  /* 0x000000ff1900720b */ /* 0x040fe40003f0d000 */
[----:B------:R-:W-:-:S04]  /*2e90*/  LOP3.LUT R29, R25, 0x80000000, R21, 0x48, !PT ;  /* 0x80000000191d7812 */ /* 0x000fc800078e4815 */
[----:B------:R-:W-:-:S07]  /*2ea0*/  LOP3.LUT R23, R29, R23, RZ, 0xfc, !PT ;  /* 0x000000171d177212 */ /* 0x000fce00078efcff */
[----:B------:R-:W-:Y:S05]  /*2eb0*/  @!P0 BRA `(.L_x_78) ;  /* 0x00000000007c8947 */ /* 0x000fea0003800000 */
[----:B------:R-:W-:Y:S01]  /*2ec0*/  IADD3 R19, PT, PT, -R28, RZ, RZ ;  /* 0x000000ff1c137210 */ /* 0x000fe20007ffe1ff */
[----:B------:R-:W-:Y:S01]  /*2ed0*/  IMAD.MOV.U32 R18, RZ, RZ, RZ ;  /* 0x000000ffff127224 */ /* 0x000fe200078e00ff */
[----:B------:R-:W-:-:S05]  /*2ee0*/  DMUL.RP R22, R30, R22 ;  /* 0x000000161e167228 */ /* 0x000fca0000008000 */
[----:B------:R-:W-:-:S05]  /*2ef0*/  DFMA R18, R26, -R18, R30 ;  /* 0x800000121a12722b */ /* 0x000fca000000001e */
[----:B------:R-:W-:Y:S02]  /*2f00*/  LOP3.LUT R29, R23, R29, RZ, 0x3c, !PT ;  /* 0x0000001d171d7212 */ /* 0x000fe400078e3cff */
[----:B------:R-:W-:-:S04]  /*2f10*/  IADD3 R18, PT, PT, -R28, -0x43300000, RZ ;  /* 0xbcd000001c127810 */ /* 0x000fc80007ffe1ff */
[----:B------:R-:W-:-:S04]  /*2f20*/  FSETP.NEU.AND P0, PT, |R19|, R18, PT ;  /* 0x000000121300720b */ /* 0x000fc80003f0d200 */
[----:B------:R-:W-:Y:S02]  /*2f30*/  FSEL R26, R22, R26, !P0 ;  /* 0x0000001a161a7208 */ /* 0x000fe40004000000 */
[----:B------:R-:W-:Y:S01]  /*2f40*/  FSEL R27, R29, R27, !P0 ;  /* 0x0000001b1d1b7208 */ /* 0x000fe20004000000 */
[----:B------:R-:W-:Y:S06]  /*2f50*/  BRA `(.L_x_78) ;  /* 0x0000000000547947 */ /* 0x000fec0003800000 */
.L_x_77:
[----:B------:R-:W-:-:S14]  /*2f60*/  DSETP.NAN.AND P0, PT, R22, R22, PT ;  /* 0x000000161600722a */ /* 0x000fdc0003f08000 */
[----:B------:R-:W-:Y:S05]  /*2f70*/  @P0 BRA `(.L_x_79) ;  /* 0x0000000000440947 */ /* 0x000fea0003800000 */
[----:B------:R-:W-:-:S14]  /*2f80*/  DSETP.NAN.AND P0, PT, R20, R20, PT ;  /* 0x000000141400722a */ /* 0x000fdc0003f08000 */
[----:B------:R-:W-:Y:S05]  /*2f90*/  @P0 BRA `(.L_x_80) ;  /* 0x0000000000300947 */ /* 0x000fea0003800000 */
[----:B------:R-:W-:Y:S02]  /*2fa0*/  ISETP.NE.AND P0, PT, R39, R40, PT ;  /* 0x000000282700720c */ /* 0x000fe40003f05270 */
[----:B------:R-:W-:Y:S02]  /*2fb0*/  MOV R26, 0x0 ;  /* 0x00000000001a7802 */ /* 0x000fe40000000f00 */
[----:B------:R-:W-:-:S09]  /*2fc0*/  MOV R27, 0xfff80000 ;  /* 0xfff80000001b7802 */ /* 0x000fd20000000f00 */
[----:B------:R-:W-:Y:S05]  /*2fd0*/  @!P0 BRA `(.L_x_78) ;  /* 0x0000000000348947 */ /* 0x000fea0003800000 */
[----:B------:R-:W-:Y:S02]  /*2fe0*/  ISETP.NE.AND P0, PT, R39, 0x7ff00000, PT ;  /* 0x7ff000002700780c */ /* 0x000fe40003f05270 */
[----:B------:R-:W-:Y:S02]  /*2ff0*/  LOP3.LUT R27, R23, 0x80000000, R21, 0x48, !PT ;  /* 0x80000000171b7812 */ /* 0x000fe400078e4815 */
[----:B------:R-:W-:-:S13]  /*3000*/  ISETP.EQ.OR P0, PT, R40, RZ, !P0 ;  /* 0x000000ff2800720c */ /* 0x000fda0004702670 */
[----:B------:R-:W-:Y:S01]  /*3010*/  @P0 LOP3.LUT R18, R27, 0x7ff00000, RZ, 0xfc, !PT ;  /* 0x7ff000001b120812 */ /* 0x000fe200078efcff */
[----:B------:R-:W-:Y:S01]  /*3020*/  @!P0 IMAD.MOV.U32 R26, RZ, RZ, RZ ;  /* 0x000000ffff1a8224 */ /* 0x000fe200078e00ff */
[----:B------:R-:W-:Y:S02]  /*3030*/  @P0 MOV R26, RZ ;  /* 0x000000ff001a0202 */ /* 0x000fe40000000f00 */
[----:B------:R-:W-:Y:S01]  /*3040*/  @P0 MOV R27, R18 ;  /* 0x00000012001b0202 */ /* 0x000fe20000000f00 */
[----:B------:R-:W-:Y:S06]  /*3050*/  BRA `(.L_x_78) ;  /* 0x0000000000147947 */ /* 0x000fec0003800000 */
.L_x_80:
[----:B------:R-:W-:Y:S01]  /*3060*/  LOP3.LUT R27, R21, 0x80000, RZ, 0xfc, !PT ;  /* 0x00080000151b7812 */ /* 0x000fe200078efcff */
[----:B------:R-:W-:Y:S01]  /*3070*/  IMAD.MOV.U32 R26, RZ, RZ, R20 ;  /* 0x000000ffff1a7224 */ /* 0x000fe200078e0014 */
[----:B------:R-:W-:Y:S06]  /*3080*/  BRA `(.L_x_78) ;  /* 0x0000000000087947 */ /* 0x000fec0003800000 */
.L_x_79:
[----:B------:R-:W-:Y:S02]  /*3090*/  LOP3.LUT R27, R23, 0x80000, RZ, 0xfc, !PT ;  /* 0x00080000171b7812 */ /* 0x000fe400078efcff */
[----:B------:R-:W-:-:S07]  /*30a0*/  MOV R26, R22 ;  /* 0x00000016001a7202 */ /* 0x000fce0000000f00 */
.L_x_78:
[----:B------:R-:W-:Y:S05]  /*30b0*/  BSYNC.RECONVERGENT B3 ;  /* 0x0000000000037941 */ /* 0x000fea0003800200 */
.L_x_76:
[----:B------:R-:W-:Y:S01]  /*30c0*/  HFMA2 R19, -RZ, RZ, 0, 0 ;  /* 0x00000000ff137431 */ /* 0x000fe200000001ff */
[----:B------:R-:W-:Y:S01]  /*30d0*/  MOV R18, R2 ;  /* 0x0000000200127202 */ /* 0x000fe20000000f00 */
[----:B------:R-:W-:Y:S01]  /*30e0*/  IMAD.MOV.U32 R23, RZ, RZ, R27 ;  /* 0x000000ffff177224 */ /* 0x000fe200078e001b */
[----:B------:R-:W-:Y:S02]  /*30f0*/  MOV R22, R26 ;  /* 0x0000001a00167202 */ /* 0x000fe40000000f00 */
[----:B------:R-:W-:Y:S05]  /*3100*/  RET.REL.NODEC R18 `(_Z8distancePfS_S_S_S_S_S_S_S_iiiiiiPiffifS_i) ;  /* 0xffffffcc12bc7950 */ /* 0x000fea0003c3ffff */
        .weak           $__internal_1_$__cuda_sm20_sqrt_rn_f32_slowpath
        .type           $__internal_1_$__cuda_sm20_sqrt_rn_f32_slowpath,@function
        .size           $__internal_1_$__cuda_sm20_sqrt_rn_f32_slowpath,($__internal_2_$__cuda_sm3x_div_rn_noftz_f32_slowpath - $__internal_1_$__cuda_sm20_sqrt_rn_f32_slowpath)
$__internal_1_$__cuda_sm20_sqrt_rn_f32_slowpath:
[----:B------:R-:W-:-:S13]  /*3110*/  LOP3.LUT P0, RZ, R0, 0x7fffffff, RZ, 0xc0, !PT ;  /* 0x7fffffff00ff7812 */ /* 0x000fda000780c0ff */
[----:B------:R-:W-:Y:S01]  /*3120*/  @!P0 IMAD.MOV.U32 R18, RZ, RZ, R0 ;  /* 0x000000ffff128224 */ /* 0x000fe200078e0000 */
[----:B------:R-:W-:Y:S06]  /*3130*/  @!P0 BRA `(.L_x_81) ;  /* 0x0000000000408947 */ /* 0x000fec0003800000 */
[----:B------:R-:W-:-:S13]  /*3140*/  FSETP.GEU.FTZ.AND P0, PT, R0, RZ, PT ;  /* 0x000000ff0000720b */ /* 0x000fda0003f1e000 */
[----:B------:R-:W-:Y:S01]  /*3150*/  @!P0 MOV R18, 0x7fffffff ;  /* 0x7fffffff00128802 */ /* 0x000fe20000000f00 */
[----:B------:R-:W-:Y:S06]  /*3160*/  @!P0 BRA `(.L_x_81) ;  /* 0x0000000000348947 */ /* 0x000fec0003800000 */
[----:B------:R-:W-:-:S13]  /*3170*/  FSETP.GTU.FTZ.AND P0, PT, |R0|, +INF , PT ;  /* 0x7f8000000000780b */ /* 0x000fda0003f1c200 */
[----:B------:R-:W-:Y:S01]  /*3180*/  @P0 FADD.FTZ R18, R0, 1 ;  /* 0x3f80000000120421 */ /* 0x000fe20000010000 */
[----:B------:R-:W-:Y:S06]  /*3190*/  @P0 BRA `(.L_x_81) ;  /* 0x0000000000280947 */ /* 0x000fec0003800000 */
[----:B------:R-:W-:-:S13]  /*31a0*/  FSETP.NEU.FTZ.AND P0, PT, |R0|, +INF , PT ;  /* 0x7f8000000000780b */ /* 0x000fda0003f1d200 */
[----:B------:R-:W-:-:S04]  /*31b0*/  @P0 FFMA R19, R0, 1.84467440737095516160e+19, RZ ;  /* 0x5f80000000130823 */ /* 0x000fc800000000ff */
[----:B------:R-:W0:Y:S02]  /*31c0*/  @P0 MUFU.RSQ R18, R19 ;  /* 0x0000001300120308 */ /* 0x000e240000001400 */
[----:B0-----:R-:W-:Y:S01]  /*31d0*/  @P0 FMUL.FTZ R20, R19, R18 ;  /* 0x0000001213140220 */ /* 0x001fe20000410000 */
[----:B------:R-:W-:Y:S01]  /*31e0*/  @P0 FMUL.FTZ R22, R18, 0.5 ;  /* 0x3f00000012160820 */ /* 0x000fe20000410000 */
[----:B------:R-:W-:Y:S02]  /*31f0*/  @!P0 MOV R18, R0 ;  /* 0x0000000000128202 */ /* 0x000fe40000000f00 */
[----:B------:R-:W-:-:S04]  /*3200*/  @P0 FADD.FTZ R21, -R20, -RZ ;  /* 0x800000ff14150221 */ /* 0x000fc80000010100 */
[----:B------:R-:W-:-:S04]  /*3210*/  @P0 FFMA R21, R20, R21, R19 ;  /* 0x0000001514150223 */ /* 0x000fc80000000013 */
[----:B------:R-:W-:-:S04]  /*3220*/  @P0 FFMA R21, R21, R22, R20 ;  /* 0x0000001615150223 */ /* 0x000fc80000000014 */
[----:B------:R-:W-:-:S07]  /*3230*/  @P0 FMUL.FTZ R18, R21, 2.3283064365386962891e-10 ;  /* 0x2f80000015120820 */ /* 0x000fce0000410000 */
.L_x_81:
[----:B------:R-:W-:Y:S02]  /*3240*/  HFMA2 R19, -RZ, RZ, 0, 0 ;  /* 0x00000000ff137431 */ /* 0x000fe400000001ff */
[----:B------:R-:W-:Y:S01]  /*3250*/  IMAD.MOV.U32 R0, RZ, RZ, R18 ;  /* 0x000000ffff007224 */ /* 0x000fe200078e0012 */
[----:B------:R-:W-:-:S04]  /*3260*/  MOV R18, R23 ;  /* 0x0000001700127202 */ /* 0x000fc80000000f00 */
[----:B------:R-:W-:Y:S05]  /*3270*/  RET.REL.NODEC R18 `(_Z8distancePfS_S_S_S_S_S_S_S_iiiiiiPiffifS_i) ;  /* 0xffffffcc12607950 */ /* 0x000fea0003c3ffff */
        .weak           $__internal_2_$__cuda_sm3x_div_rn_noftz_f32_slowpath
        .type           $__internal_2_$__cuda_sm3x_div_rn_noftz_f32_slowpath,@function
        .size           $__internal_2_$__cuda_sm3x_div_rn_noftz_f32_slowpath,(.L_x_96 - $__internal_2_$__cuda_sm3x_div_rn_noftz_f32_slowpath)
$__internal_2_$__cuda_sm3x_div_rn_noftz_f32_slowpath:
[----:B------:R-:W-:Y:S01]  /*3280*/  SHF.R.U32.HI R24, RZ, 0x17, R19 ;  /* 0x00000017ff187819 */ /* 0x000fe20000011613 */
[----:B------:R-:W-:Y:S01]  /*3290*/  BSSY.RECONVERGENT B2, `(.L_x_82) ;  /* 0x0000062000027945 */ /* 0x000fe20003800200 */
[----:B------:R-:W-:Y:S02]  /*32a0*/  SHF.R.U32.HI R25, RZ, 0x17, R18 ;  /* 0x00000017ff197819 */ /* 0x000fe40000011612 */
[----:B------:R-:W-:Y:S02]  /*32b0*/  LOP3.LUT R24, R24, 0xff, RZ, 0xc0, !PT ;  /* 0x000000ff18187812 */ /* 0x000fe400078ec0ff */
[----:B------:R-:W-:-:S03]  /*32c0*/  LOP3.LUT R29, R25, 0xff, RZ, 0xc0, !PT ;  /* 0x000000ff191d7812 */ /* 0x000fc600078ec0ff */
[----:B------:R-:W-:Y:S01]  /*32d0*/  VIADD R27, R24, 0xffffffff ;  /* 0xffffffff181b7836 */ /* 0x000fe20000000000 */
[----:B------:R-:W-:-:S04]  /*32e0*/  IADD3 R26, PT, PT, R29, -0x1, RZ ;  /* 0xffffffff1d1a7810 */ /* 0x000fc80007ffe0ff */
[----:B------:R-:W-:-:S04]  /*32f0*/  ISETP.GT.U32.AND P0, PT, R27, 0xfd, PT ;  /* 0x000000fd1b00780c */ /* 0x000fc80003f04070 */
[----:B------:R-:W-:-:S13]  /*3300*/  ISETP.GT.U32.OR P0, PT, R26, 0xfd, P0 ;  /* 0x000000fd1a00780c */ /* 0x000fda0000704470 */
[----:B------:R-:W-:Y:S01]  /*3310*/  @!P0 MOV R25, RZ ;  /* 0x000000ff00198202 */ /* 0x000fe20000000f00 */
[----:B------:R-:W-:Y:S06]  /*3320*/  @!P0 BRA `(.L_x_83) ;  /* 0x00000000005c8947 */ /* 0x000fec0003800000 */
[----:B------:R-:W-:Y:S02]  /*3330*/  FSETP.GTU.FTZ.AND P0, PT, |R18|, +INF , PT ;  /* 0x7f8000001200780b */ /* 0x000fe40003f1c200 */
[----:B------:R-:W-:-:S04]  /*3340*/  FSETP.GTU.FTZ.AND P2, PT, |R19|, +INF , PT ;  /* 0x7f8000001300780b */ /* 0x000fc80003f5c200 */
[----:B------:R-:W-:-:S13]  /*3350*/  PLOP3.LUT P0, PT, P0, P2, PT, 0xf8, 0x8f ;  /* 0x00000000008f781c */ /* 0x000fda0000705f70 */
[----:B------:R-:W-:Y:S05]  /*3360*/  @P0 BRA `(.L_x_84) ;  /* 0x00000004004c0947 */ /* 0x000fea0003800000 */
[----:B------:R-:W-:-:S13]  /*3370*/  LOP3.LUT P0, RZ, R19, 0x7fffffff, R18, 0xc8, !PT ;  /* 0x7fffffff13ff7812 */ /* 0x000fda000780c812 */
[----:B------:R-:W-:Y:S05]  /*3380*/  @!P0 BRA `(.L_x_85) ;  /* 0x00000004003c8947 */ /* 0x000fea0003800000 */
[C---:B------:R-:W-:Y:S02]  /*3390*/  FSETP.NEU.FTZ.AND P0, PT, |R18|.reuse, +INF , PT ;  /* 0x7f8000001200780b */ /* 0x040fe40003f1d200 */
[----:B------:R-:W-:Y:S02]  /*33a0*/  FSETP.NEU.FTZ.AND P3, PT, |R19|, +INF , PT ;  /* 0x7f8000001300780b */ /* 0x000fe40003f7d200 */
[----:B------:R-:W-:-:S11]  /*33b0*/  FSETP.NEU.FTZ.AND P2, PT, |R18|, +INF , PT ;  /* 0x7f8000001200780b */ /* 0x000fd60003f5d200 */
[----:B------:R-:W-:Y:S05]  /*33c0*/  @!P3 BRA !P0, `(.L_x_85) ;  /* 0x00000004002cb947 */ /* 0x000fea0004000000 */
[----:B------:R-:W-:-:S04]  /*33d0*/  LOP3.LUT P0, RZ, R18, 0x7fffffff, RZ, 0xc0, !PT ;  /* 0x7fffffff12ff7812 */ /* 0x000fc8000780c0ff */
[----:B------:R-:W-:-:S13]  /*33e0*/  PLOP3.LUT P0, PT, P3, P0, PT, 0x2f, 0xf2 ;  /* 0x0000000000f2781c */ /* 0x000fda0001f00577 */
[----:B------:R-:W-:Y:S05]  /*33f0*/  @P0 BRA `(.L_x_86) ;  /* 0x0000000400180947 */ /* 0x000fea0003800000 */
[----:B------:R-:W-:-:S04]  /*3400*/  LOP3.LUT P0, RZ, R19, 0x7fffffff, RZ, 0xc0, !PT ;  /* 0x7fffffff13ff7812 */ /* 0x000fc8000780c0ff */
[----:B------:R-:W-:-:S13]  /*3410*/  PLOP3.LUT P2, PT, P2, P0, PT, 0x2f, 0xf2 ;  /* 0x0000000000f2781c */ /* 0x000fda0001740577 */
[----:B------:R-:W-:Y:S05]  /*3420*/  @P2 BRA `(.L_x_87) ;  /* 0x0000000400002947 */ /* 0x000fea0003800000 */
[----:B------:R-:W-:Y:S02]  /*3430*/  ISETP.GE.AND P0, PT, R26, RZ, PT ;  /* 0x000000ff1a00720c */ /* 0x000fe40003f06270 */
[----:B------:R-:W-:-:S11]  /*3440*/  ISETP.GE.AND P2, PT, R27, RZ, PT ;  /* 0x000000ff1b00720c */ /* 0x000fd60003f46270 */
[----:B------:R-:W-:Y:S01]  /*3450*/  @P0 IMAD.MOV.U32 R25, RZ, RZ, RZ ;  /* 0x000000ffff190224 */ /* 0x000fe200078e00ff */
[----:B------:R-:W-:Y:S01]  /*3460*/  @!P0 MOV R25, 0xffffffc0 ;  /* 0xffffffc000198802 */ /* 0x000fe20000000f00 */
[----:B------:R-:W-:Y:S01]  /*3470*/  @!P0 FFMA R18, R18, 1.84467440737095516160e+19, RZ ;  /* 0x5f80000012128823 */ /* 0x000fe200000000ff */
[----:B------:R-:W-:Y:S02]  /*3480*/  @!P2 FFMA R19, R19, 1.84467440737095516160e+19, RZ ;  /* 0x5f8000001313a823 */ /* 0x000fe400000000ff */
[----:B------:R-:W-:-:S07]  /*3490*/  @!P2 IADD3 R25, PT, PT, R25, 0x40, RZ ;  /* 0x000000401919a810 */ /* 0x000fce0007ffe0ff */
.L_x_83:
[----:B------:R-:W-:Y:S01]  /*34a0*/  LEA R26, R24, 0xc0800000, 0x17 ;  /* 0xc0800000181a7811 */ /* 0x000fe200078eb8ff */
[----:B------:R-:W-:Y:S01]  /*34b0*/  BSSY.RECONVERGENT B3, `(.L_x_88) ;  /* 0x0000036000037945 */ /* 0x000fe20003800200 */
[----:B------:R-:W-:-:S03]  /*34c0*/  IADD3 R29, PT, PT, R29, -0x7f, RZ ;  /* 0xffffff811d1d7810 */ /* 0x000fc60007ffe0ff */
[----:B------:R-:W-:Y:S02]  /*34d0*/  IMAD.IADD R28, R19, 0x1, -R26 ;  /* 0x00000001131c7824 */ /* 0x000fe400078e0a1a */
[C---:B------:R-:W-:Y:S02]  /*34e0*/  IMAD R18, R29.reuse, -0x800000, R18 ;  /* 0xff8000001d127824 */ /* 0x040fe400078e0212 */
[----:B------:R0:W1:Y:S01]  /*34f0*/  MUFU.RCP R19, R28 ;  /* 0x0000001c00137308 */ /* 0x0000620000001000 */
[----:B------:R-:W-:Y:S01]  /*3500*/  FADD.FTZ R27, -R28, -RZ ;  /* 0x800000ff1c1b7221 */ /* 0x000fe20000010100 */
[----:B0-----:R-:W-:-:S04]  /*3510*/  IADD3 R28, PT, PT, R29, 0x7f, -R24 ;  /* 0x0000007f1d1c7810 */ /* 0x001fc80007ffe818 */
[----:B------:R-:W-:Y:S01]  /*3520*/  IADD3 R25, PT, PT, R28, R25, RZ ;  /* 0x000000191c197210 */ /* 0x000fe20007ffe0ff */
[----:B-1----:R-:W-:-:S04]  /*3530*/  FFMA R26, R19, R27, 1 ;  /* 0x3f800000131a7423 */ /* 0x002fc8000000001b */
[----:B------:R-:W-:-:S04]  /*3540*/  FFMA R19, R19, R26, R19 ;  /* 0x0000001a13137223 */ /* 0x000fc80000000013 */
[----:B------:R-:W-:-:S04]  /*3550*/  FFMA R26, R18, R19, RZ ;  /* 0x00000013121a7223 */ /* 0x000fc800000000ff */
[----:B------:R-:W-:-:S04]  /*3560*/  FFMA R30, R27, R26, R18 ;  /* 0x0000001a1b1e7223 */ /* 0x000fc80000000012 */
[----:B------:R-:W-:-:S04]  /*3570*/  FFMA R26, R19, R30, R26 ;  /* 0x0000001e131a7223 */ /* 0x000fc8000000001a */
[----:B------:R-:W-:-:S04]  /*3580*/  FFMA R27, R27, R26, R18 ;  /* 0x0000001a1b1b7223 */ /* 0x000fc80000000012 */
[----:B------:R-:W-:-:S05]  /*3590*/  FFMA R18, R19, R27, R26 ;  /* 0x0000001b13127223 */ /* 0x000fca000000001a */
[----:B------:R-:W-:-:S04]  /*35a0*/  SHF.R.U32.HI R24, RZ, 0x17, R18 ;  /* 0x00000017ff187819 */ /* 0x000fc80000011612 */
[----:B------:R-:W-:-:S05]  /*35b0*/  LOP3.LUT R24, R24, 0xff, RZ, 0xc0, !PT ;  /* 0x000000ff18187812 */ /* 0x000fca00078ec0ff */
[----:B------:R-:W-:-:S05]  /*35c0*/  IMAD.IADD R28, R24, 0x1, R25 ;  /* 0x00000001181c7824 */ /* 0x000fca00078e0219 */
[----:B------:R-:W-:-:S04]  /*35d0*/  IADD3 R24, PT, PT, R28, -0x1, RZ ;  /* 0xffffffff1c187810 */ /* 0x000fc80007ffe0ff */
[----:B------:R-:W-:-:S13]  /*35e0*/  ISETP.GE.U32.AND P0, PT, R24, 0xfe, PT ;  /* 0x000000fe1800780c */ /* 0x000fda0003f06070 */
[----:B------:R-:W-:Y:S05]  /*35f0*/  @!P0 BRA `(.L_x_89) ;  /* 0x0000000000808947 */ /* 0x000fea0003800000 */
[----:B------:R-:W-:-:S13]  /*3600*/  ISETP.GT.AND P0, PT, R28, 0xfe, PT ;  /* 0x000000fe1c00780c */ /* 0x000fda0003f04270 */
[----:B------:R-:W-:Y:S05]  /*3610*/  @P0 BRA `(.L_x_90) ;  /* 0x00000000006c0947 */ /* 0x000fea0003800000 */
[----:B------:R-:W-:-:S13]  /*3620*/  ISETP.GE.AND P0, PT, R28, 0x1, PT ;  /* 0x000000011c00780c */ /* 0x000fda0003f06270 */
[----:B------:R-:W-:Y:S05]  /*3630*/  @P0 BRA `(.L_x_91) ;  /* 0x0000000000740947 */ /* 0x000fea0003800000 */
[----:B------:R-:W-:Y:S02]  /*3640*/  ISETP.GE.AND P0, PT, R28, -0x18, PT ;  /* 0xffffffe81c00780c */ /* 0x000fe40003f06270 */
[----:B------:R-:W-:-:S11]  /*3650*/  LOP3.LUT R18, R18, 0x80000000, RZ, 0xc0, !PT ;  /* 0x8000000012127812 */ /* 0x000fd600078ec0ff */
[----:B------:R-:W-:Y:S05]  /*3660*/  @!P0 BRA `(.L_x_91) ;  /* 0x0000000000688947 */ /* 0x000fea0003800000 */
[CCC-:B------:R-:W-:Y:S01]  /*3670*/  FFMA.RZ R24, R19.reuse, R27.reuse, R26.reuse ;  /* 0x0000001b13187223 */ /* 0x1c0fe2000000c01a */
[C---:B------:R-:W-:Y:S02]  /*3680*/  ISETP.NE.AND P3, PT, R28.reuse, RZ, PT ;  /* 0x000000ff1c00720c */ /* 0x040fe40003f65270 */
[----:B------:R-:W-:Y:S02]  /*3690*/  ISETP.NE.AND P0, PT, R28, RZ, PT ;  /* 0x000000ff1c00720c */ /* 0x000fe40003f05270 */
[----:B------:R-:W-:Y:S01]  /*36a0*/  LOP3.LUT R25, R24, 0x7fffff, RZ, 0xc0, !PT ;  /* 0x007fffff18197812 */ /* 0x000fe200078ec0ff */
[CCC-:B------:R-:W-:Y:S01]  /*36b0*/  FFMA.RP R24, R19.reuse, R27.reuse, R26.reuse ;  /* 0x0000001b13187223 */ /* 0x1c0fe2000000801a */
[----:B------:R-:W-:Y:S01]  /*36c0*/  FFMA.RM R19, R19, R27, R26 ;  /* 0x0000001b13137223 */ /* 0x000fe2000000401a */
[----:B------:R-:W-:Y:S01]  /*36d0*/  IADD3 R26, PT, PT, R28, 0x20, RZ ;  /* 0x000000201c1a7810 */ /* 0x000fe20007ffe0ff */
[----:B------:R-:W-:Y:S01]  /*36e0*/  IMAD.MOV R27, RZ, RZ, -R28 ;  /* 0x000000ffff1b7224 */ /* 0x000fe200078e0a1c */
[----:B------:R-:W-:-:S02]  /*36f0*/  LOP3.LUT R25, R25, 0x800000, RZ, 0xfc, !PT ;  /* 0x0080000019197812 */ /* 0x000fc400078efcff */
[----:B------:R-:W-:Y:S02]  /*3700*/  FSETP.NEU.FTZ.AND P2, PT, R24, R19, PT ;  /* 0x000000131800720b */ /* 0x000fe40003f5d000 */
[----:B------:R-:W-:Y:S02]  /*3710*/  SHF.L.U32 R26, R25, R26, RZ ;  /* 0x0000001a191a7219 */ /* 0x000fe400000006ff */
[----:B------:R-:W-:Y:S02]  /*3720*/  SEL R24, R27, RZ, P3 ;  /* 0x000000ff1b187207 */ /* 0x000fe40001800000 */
[----:B------:R-:W-:Y:S02]  /*3730*/  ISETP.NE.AND P0, PT, R26, RZ, P0 ;  /* 0x000000ff1a00720c */ /* 0x000fe40000705270 */
[----:B------:R-:W-:Y:S02]  /*3740*/  SHF.R.U32.HI R24, RZ, R24, R25 ;  /* 0x00000018ff187219 */ /* 0x000fe40000011619 */
[----:B------:R-:W-:-:S02]  /*3750*/  PLOP3.LUT P0, PT, P2, P0, PT, 0xf8, 0x8f ;  /* 0x00000000008f781c */ /* 0x000fc40001701f70 */
[----:B------:R-:W-:Y:S02]  /*3760*/  SHF.R.U32.HI R26, RZ, 0x1, R24 ;  /* 0x00000001ff1a7819 */ /* 0x000fe40000011618 */
[----:B------:R-:W-:-:S04]  /*3770*/  SEL R19, RZ, 0x1, !P0 ;  /* 0x00000001ff137807 */ /* 0x000fc80004000000 */
[----:B------:R-:W-:-:S04]  /*3780*/  LOP3.LUT R19, R19, 0x1, R26, 0xf8, !PT ;  /* 0x0000000113137812 */ /* 0x000fc800078ef81a */
[----:B------:R-:W-:-:S04]  /*3790*/  LOP3.LUT R19, R19, R24, RZ, 0xc0, !PT ;  /* 0x0000001813137212 */ /* 0x000fc800078ec0ff */
[----:B------:R-:W-:-:S04]  /*37a0*/  IADD3 R19, PT, PT, R26, R19, RZ ;  /* 0x000000131a137210 */ /* 0x000fc80007ffe0ff */
[----:B------:R-:W-:Y:S01]  /*37b0*/  LOP3.LUT R18, R19, R18, RZ, 0xfc, !PT ;  /* 0x0000001213127212 */ /* 0x000fe200078efcff */
[----:B------:R-:W-:Y:S06]  /*37c0*/  BRA `(.L_x_91) ;  /* 0x0000000000107947 */ /* 0x000fec0003800000 */
.L_x_90:
[----:B------:R-:W-:-:S04]  /*37d0*/  LOP3.LUT R18, R18, 0x80000000, RZ, 0xc0, !PT ;  /* 0x8000000012127812 */ /* 0x000fc800078ec0ff */
[----:B------:R-:W-:Y:S01]  /*37e0*/  LOP3.LUT R18, R18, 0x7f800000, RZ, 0xfc, !PT ;  /* 0x7f80000012127812 */ /* 0x000fe200078efcff */
[----:B------:R-:W-:Y:S06]  /*37f0*/  BRA `(.L_x_91) ;  /* 0x0000000000047947 */ /* 0x000fec0003800000 */
.L_x_89:
[----:B------:R-:W-:-:S07]  /*3800*/  LEA R18, R25, R18, 0x17 ;  /* 0x0000001219127211 */ /* 0x000fce00078eb8ff */
.L_x_91:
[----:B------:R-:W-:Y:S05]  /*3810*/  BSYNC.RECONVERGENT B3 ;  /* 0x0000000000037941 */ /* 0x000fea0003800200 */
.L_x_88:
[----:B------:R-:W-:Y:S05]  /*3820*/  BRA `(.L_x_92) ;  /* 0x0000000000207947 */ /* 0x000fea0003800000 */
.L_x_87:
[----:B------:R-:W-:-:S04]  /*3830*/  LOP3.LUT R18, R19, 0x80000000, R18, 0x48, !PT ;  /* 0x8000000013127812 */ /* 0x000fc800078e4812 */
[----:B------:R-:W-:Y:S01]  /*3840*/  LOP3.LUT R18, R18, 0x7f800000, RZ, 0xfc, !PT ;  /* 0x7f80000012127812 */ /* 0x000fe200078efcff */
[----:B------:R-:W-:Y:S06]  /*3850*/  BRA `(.L_x_92) ;  /* 0x0000000000147947 */ /* 0x000fec0003800000 */
.L_x_86:
[----:B------:R-:W-:Y:S01]  /*3860*/  LOP3.LUT R18, R19, 0x80000000, R18, 0x48, !PT ;  /* 0x8000000013127812 */ /* 0x000fe200078e4812 */
[----:B------:R-:W-:Y:S06]  /*3870*/  BRA `(.L_x_92) ;  /* 0x00000000000c7947 */ /* 0x000fec0003800000 */
.L_x_85:
[----:B------:R-:W0:Y:S01]  /*3880*/  MUFU.RSQ R18, -QNAN ;  /* 0xffc0000000127908 */ /* 0x000e220000001400 */
[----:B------:R-:W-:Y:S05]  /*3890*/  BRA `(.L_x_92) ;  /* 0x0000000000047947 */ /* 0x000fea0003800000 */
.L_x_84:
[----:B------:R-:W-:-:S07]  /*38a0*/  FADD.FTZ R18, R18, R19 ;  /* 0x0000001312127221 */ /* 0x000fce0000010000 */
.L_x_92:
[----:B------:R-:W-:Y:S05]  /*38b0*/  BSYNC.RECONVERGENT B2 ;  /* 0x0000000000027941 */ /* 0x000fea0003800200 */
.L_x_82:
[----:B------:R-:W-:Y:S02]  /*38c0*/  HFMA2 R19, -RZ, RZ, 0, 0 ;  /* 0x00000000ff137431 */ /* 0x000fe400000001ff */
[----:B0-----:R-:W-:Y:S01]  /*38d0*/  IMAD.MOV.U32 R24, RZ, RZ, R18 ;  /* 0x000000ffff187224 */ /* 0x001fe200078e0012 */
[----:B------:R-:W-:-:S04]  /*38e0*/  MOV R18, R22 ;  /* 0x0000001600127202 */ /* 0x000fc80000000f00 */
[----:B------:R-:W-:Y:S05]  /*38f0*/  RET.REL.NODEC R18 `(_Z8distancePfS_S_S_S_S_S_S_S_iiiiiiPiffifS_i) ;  /* 0xffffffc412c07950 */ /* 0x000fea0003c3ffff */
.L_x_93:
[----:B------:R-:W-:-:S00]  /*3900*/  BRA `(.L_x_93) ;  /* 0xfffffffc00fc7947 */ /* 0x000fc0000383ffff */
[----:B------:R-:W-:-:S00]  /*3910*/  NOP ;  /* 0x0000000000007918 */ /* 0x000fc00000000000 */
        /* <DEDUP_REMOVED lines=14> */
.L_x_96:


//--------------------- .nv.shared._Z8distancePfS_S_S_S_S_S_S_S_iiiiiiPiffifS_i --------------------------
	.section	.nv.shared._Z8distancePfS_S_S_S_S_S_S_S_iiiiiiPiffifS_i,"aw",@nobits
	.sectionflags	@""
	.align	4
.nv.shared._Z8distancePfS_S_S_S_S_S_S_S_iiiiiiPiffifS_i:
	.zero		1124


//--------------------- .nv.shared.reserved.0     --------------------------
	.section	.nv.shared.reserved.0,"aw",@nobits
	.weak		__nv_reservedSMEM_offset_0_alias
	.size		__nv_reservedSMEM_offset_0_alias, 0, 64
	.other		__nv_reservedSMEM_offset_0_alias,@"STO_CUDA_RESERVED_SHARED STV_DEFAULT"
__nv_reservedSMEM_offset_0_alias:
	.zero		0
	.zero		64


//--------------------- .nv.constant0._Z8distancePfS_S_S_S_S_S_S_S_iiiiiiPiffifS_i --------------------------
	.section	.nv.constant0._Z8distancePfS_S_S_S_S_S_S_S_iiiiiiPiffifS_i,"a",@progbits
	.sectionflags	@""
	.align	4
.nv.constant0._Z8distancePfS_S_S_S_S_S_S_S_iiiiiiPiffifS_i:
	.zero		1028


//--------------------- SYMBOLS --------------------------

	.type		.nv.reservedSmem.offset0,@object
	.size		.nv.reservedSmem.offset0,0x4
	.type		.nv.reservedSmem.cap,@object
	.size		.nv.reservedSmem.cap,0x4
